	.target	sm_100a

	.elftype	@"ET_EXEC"


//--------------------- .note.nv.tkinfo           --------------------------
	.section	.note.nv.tkinfo,"",@"SHT_NOTE"
	.sectionflags	@"SHF_NOTE_NV_TKINFO"
	.tkinfo
        /*0018*/ 	.word	0x00000002
        /*0030*/ 	.string	""
        /*0030*/ 	.string	"ptxas"
        /*0030*/ 	.string	"Cuda compilation tools, release 13.0, V13.0.88"
        /*0030*/ 	.string	"Build cuda_13.0.r13.0/compiler.36424714_0"
        /*0030*/ 	.string	"-arch sm_100a -m 64 "



//--------------------- .note.nv.cuinfo           --------------------------
	.section	.note.nv.cuinfo,"",@"SHT_NOTE"
	.sectionflags	@"SHF_NOTE_NV_CUINFO"
        /*0018*/ 	.short	0x0002
        /*001a*/ 	.short	0x0064
        /*001c*/ 	.short	0x0082
	.zero		2


//--------------------- .nv.info                  --------------------------
	.section	.nv.info,"",@"SHT_CUDA_INFO"
	.align	4


	//----- nvinfo : EIATTR_REGCOUNT
	.align		4
        /*0000*/ 	.byte	0x04, 0x2f
        /*0002*/ 	.short	(.L_19 - .L_18)
	.align		4
.L_18:
        /*0004*/ 	.word	index@(_ZN7cutlass13device_kernelINS_4gemm6kernel13GemmUniversalIN4cute5tupleIJiiiiEEENS1_10collective13CollectiveMmaINS1_46MainloopSm100TmaUmmaWarpSpecializedBlockScaledILi11ELi2ELi2ENS5_IJNS4_1CILi1EEENSA_ILi4EEESB_EEEEENS5_IJNSA_ILi128EEESF_SF_EEENS5_IJNS_12float_e2m1_tENS_13float_ue8m0_tEEEENS5_IJNS5_IJlSB_lEEENS4_6LayoutINS5_IJNS5_IJNS5_IJNSA_ILi32EEESC_EEEiEEESO_NS5_IJSB_iEEEEEENS5_IJNS5_IJNS5_IJNSA_ILi16EEESC_EEEiEEENS5_IJNS5_IJNSA_ILi0EEESB_EEENSA_ILi512EEEEEENS5_IJSU_iEEEEEEEEEEESJ_S11_NS4_8TiledMMAINS4_8MMA_AtomIJNS4_17SM100_MMA_MXF4_SSISH_SH_fSI_Li128ELi128ELi32ELNS4_4UMMA5MajorE0ELS16_0ELNS15_7ScaleInE0ELS17_0EEEEEENSL_INS5_IJSB_SB_SB_EEENS5_IJSU_SU_SU_EEEEENS5_IJNS4_10UnderscoreES1D_S1D_EEEEENS5_IJNS4_23SM90_TMA_LOAD_MULTICASTES1G_EEENS5_IJNS4_14ComposedLayoutINS4_7SwizzleILi2ELi4ELi3EEENS4_18smem_ptr_flag_bitsILi4EEENSL_INS5_IJNSA_ILi8EEESF_EEENS5_IJSF_SB_EEEEEEENSL_INS5_IJNS5_IJNS5_IJSN_SB_EEENS5_IJSM_NSA_ILi2EEEEEEEEESB_NS5_IJS1T_SB_EEEEEENS5_IJNS5_IJNS5_IJSS_SW_EEESV_EEESU_NS5_IJS1T_SW_EEEEEEEEEEEvNS4_8identityENS5_IJNS4_13SM90_TMA_LOADES25_EEES23_vS24_EENS_8epilogue10collective18CollectiveEpilogueINS28_23Sm100TmaWarpSpecializedILi4ELi2ELi32ELb1ELb0EEEJSG_NS5_IJNSL_ISF_SB_EENSL_ISM_SB_EEEEENS_10bfloat16_tESK_S2G_SK_NS28_6fusion15FusionCallbacksIS2C_NS2H_17LinearCombinationIS2G_fS2G_fLNS_15FloatRoundStyleE2EEESG_S2F_JEEENS4_5SM1004TMEM4LOAD26SM100_TMEM_LOAD_32dp32b32xES25_NS1I_IS1K_NS1L_ILi16EEENSL_INS5_IJS1N_SM_EEENS5_IJSM_SB_EEEEEEENS4_39AutoVectorizingCopyWithAssumedAlignmentILi128EEENS4_14SM90_TMA_STOREES2V_S2X_S2X_EEEvvEEEEvNT_6ParamsE)
        /*0008*/ 	.word	0x0000006e


	//----- nvinfo : EIATTR_FRAME_SIZE
	.align		4
.L_19:
        /*000c*/ 	.byte	0x04, 0x11
        /*000e*/ 	.short	(.L_21 - .L_20)
	.align		4
.L_20:
        /*0010*/ 	.word	index@($__internal_2_$__cuda_sm10x_tcgen05_guardrail_trap_unallocated_columns_being_dealloced)
        /*0014*/ 	.word	0x00000000


	//----- nvinfo : EIATTR_FRAME_SIZE
	.align		4
.L_21:
        /*0018*/ 	.byte	0x04, 0x11
        /*001a*/ 	.short	(.L_23 - .L_22)
	.align		4
.L_22:
        /*001c*/ 	.word	index@($__internal_1_$__cuda_sm10x_tcgen05_guardrail_trap_phase_invalid_during_alloc)
        /*0020*/ 	.word	0x00000000


	//----- nvinfo : EIATTR_FRAME_SIZE
	.align		4
.L_23:
        /*0024*/ 	.byte	0x04, 0x11
        /*0026*/ 	.short	(.L_25 - .L_24)
	.align		4
.L_24:
        /*0028*/ 	.word	index@($__internal_0_$__cuda_sm10x_tcgen05_guardrail_trap_col_being_dealloced_not_returned_by_alloc)
        /*002c*/ 	.word	0x00000000


	//----- nvinfo : EIATTR_FRAME_SIZE
	.align		4
.L_25:
        /*0030*/ 	.byte	0x04, 0x11
        /*0032*/ 	.short	(.L_27 - .L_26)
	.align		4
.L_26:
        /*0034*/ 	.word	index@(_ZN7cutlass13device_kernelINS_4gemm6kernel13GemmUniversalIN4cute5tupleIJiiiiEEENS1_10collective13CollectiveMmaINS1_46MainloopSm100TmaUmmaWarpSpecializedBlockScaledILi11ELi2ELi2ENS5_IJNS4_1CILi1EEENSA_ILi4EEESB_EEEEENS5_IJNSA_ILi128EEESF_SF_EEENS5_IJNS_12float_e2m1_tENS_13float_ue8m0_tEEEENS5_IJNS5_IJlSB_lEEENS4_6LayoutINS5_IJNS5_IJNS5_IJNSA_ILi32EEESC_EEEiEEESO_NS5_IJSB_iEEEEEENS5_IJNS5_IJNS5_IJNSA_ILi16EEESC_EEEiEEENS5_IJNS5_IJNSA_ILi0EEESB_EEENSA_ILi512EEEEEENS5_IJSU_iEEEEEEEEEEESJ_S11_NS4_8TiledMMAINS4_8MMA_AtomIJNS4_17SM100_MMA_MXF4_SSISH_SH_fSI_Li128ELi128ELi32ELNS4_4UMMA5MajorE0ELS16_0ELNS15_7ScaleInE0ELS17_0EEEEEENSL_INS5_IJSB_SB_SB_EEENS5_IJSU_SU_SU_EEEEENS5_IJNS4_10UnderscoreES1D_S1D_EEEEENS5_IJNS4_23SM90_TMA_LOAD_MULTICASTES1G_EEENS5_IJNS4_14ComposedLayoutINS4_7SwizzleILi2ELi4ELi3EEENS4_18smem_ptr_flag_bitsILi4EEENSL_INS5_IJNSA_ILi8EEESF_EEENS5_IJSF_SB_EEEEEEENSL_INS5_IJNS5_IJNS5_IJSN_SB_EEENS5_IJSM_NSA_ILi2EEEEEEEEESB_NS5_IJS1T_SB_EEEEEENS5_IJNS5_IJNS5_IJSS_SW_EEESV_EEESU_NS5_IJS1T_SW_EEEEEEEEEEEvNS4_8identityENS5_IJNS4_13SM90_TMA_LOADES25_EEES23_vS24_EENS_8epilogue10collective18CollectiveEpilogueINS28_23Sm100TmaWarpSpecializedILi4ELi2ELi32ELb1ELb0EEEJSG_NS5_IJNSL_ISF_SB_EENSL_ISM_SB_EEEEENS_10bfloat16_tESK_S2G_SK_NS28_6fusion15FusionCallbacksIS2C_NS2H_17LinearCombinationIS2G_fS2G_fLNS_15FloatRoundStyleE2EEESG_S2F_JEEENS4_5SM1004TMEM4LOAD26SM100_TMEM_LOAD_32dp32b32xES25_NS1I_IS1K_NS1L_ILi16EEENSL_INS5_IJS1N_SM_EEENS5_IJSM_SB_EEEEEEENS4_39AutoVectorizingCopyWithAssumedAlignmentILi128EEENS4_14SM90_TMA_STOREES2V_S2X_S2X_EEEvvEEEEvNT_6ParamsE)
        /*0038*/ 	.word	0x00000000


	//----- nvinfo : EIATTR_MIN_STACK_SIZE
	.align		4
.L_27:
        /*003c*/ 	.byte	0x04, 0x12
        /*003e*/ 	.short	(.L_29 - .L_28)
	.align		4
.L_28:
        /*0040*/ 	.word	index@(_ZN7cutlass13device_kernelINS_4gemm6kernel13GemmUniversalIN4cute5tupleIJiiiiEEENS1_10collective13CollectiveMmaINS1_46MainloopSm100TmaUmmaWarpSpecializedBlockScaledILi11ELi2ELi2ENS5_IJNS4_1CILi1EEENSA_ILi4EEESB_EEEEENS5_IJNSA_ILi128EEESF_SF_EEENS5_IJNS_12float_e2m1_tENS_13float_ue8m0_tEEEENS5_IJNS5_IJlSB_lEEENS4_6LayoutINS5_IJNS5_IJNS5_IJNSA_ILi32EEESC_EEEiEEESO_NS5_IJSB_iEEEEEENS5_IJNS5_IJNS5_IJNSA_ILi16EEESC_EEEiEEENS5_IJNS5_IJNSA_ILi0EEESB_EEENSA_ILi512EEEEEENS5_IJSU_iEEEEEEEEEEESJ_S11_NS4_8TiledMMAINS4_8MMA_AtomIJNS4_17SM100_MMA_MXF4_SSISH_SH_fSI_Li128ELi128ELi32ELNS4_4UMMA5MajorE0ELS16_0ELNS15_7ScaleInE0ELS17_0EEEEEENSL_INS5_IJSB_SB_SB_EEENS5_IJSU_SU_SU_EEEEENS5_IJNS4_10UnderscoreES1D_S1D_EEEEENS5_IJNS4_23SM90_TMA_LOAD_MULTICASTES1G_EEENS5_IJNS4_14ComposedLayoutINS4_7SwizzleILi2ELi4ELi3EEENS4_18smem_ptr_flag_bitsILi4EEENSL_INS5_IJNSA_ILi8EEESF_EEENS5_IJSF_SB_EEEEEEENSL_INS5_IJNS5_IJNS5_IJSN_SB_EEENS5_IJSM_NSA_ILi2EEEEEEEEESB_NS5_IJS1T_SB_EEEEEENS5_IJNS5_IJNS5_IJSS_SW_EEESV_EEESU_NS5_IJS1T_SW_EEEEEEEEEEEvNS4_8identityENS5_IJNS4_13SM90_TMA_LOADES25_EEES23_vS24_EENS_8epilogue10collective18CollectiveEpilogueINS28_23Sm100TmaWarpSpecializedILi4ELi2ELi32ELb1ELb0EEEJSG_NS5_IJNSL_ISF_SB_EENSL_ISM_SB_EEEEENS_10bfloat16_tESK_S2G_SK_NS28_6fusion15FusionCallbacksIS2C_NS2H_17LinearCombinationIS2G_fS2G_fLNS_15FloatRoundStyleE2EEESG_S2F_JEEENS4_5SM1004TMEM4LOAD26SM100_TMEM_LOAD_32dp32b32xES25_NS1I_IS1K_NS1L_ILi16EEENSL_INS5_IJS1N_SM_EEENS5_IJSM_SB_EEEEEEENS4_39AutoVectorizingCopyWithAssumedAlignmentILi128EEENS4_14SM90_TMA_STOREES2V_S2X_S2X_EEEvvEEEEvNT_6ParamsE)
        /*0044*/ 	.word	0x00000000
.L_29:


//--------------------- .nv.compat                --------------------------
	.section	.nv.compat,"",@"SHT_CUDA_COMPAT_INFO"
	.align	4
        /*0000*/ 	.byte	0x02, 0x09, 0x01, 0x00, 0x02, 0x02, 0x02, 0x00, 0x02, 0x05, 0x05, 0x00, 0x03, 0x07, 0x01, 0x01
        /*0010*/ 	.byte	0x02, 0x03, 0x01, 0x00, 0x02, 0x06, 0x01, 0x00, 0x04, 0x0b, 0x08, 0x00, 0x09, 0x00, 0x00, 0x00
        /*0020*/ 	.byte	0x00, 0x00, 0x00, 0x00


//--------------------- .nv.info._ZN7cutlass13device_kernelINS_4gemm6kernel13GemmUniversalIN4cute5tupleIJiiiiEEENS1_10collective13CollectiveMmaINS1_46MainloopSm100TmaUmmaWarpSpecializedBlockScaledILi11ELi2ELi2ENS5_IJNS4_1CILi1EEENSA_ILi4EEESB_EEEEENS5_IJNSA_ILi128EEESF_SF_EEENS5_IJNS_12float_e2m1_tENS_13float_ue8m0_tEEEENS5_IJNS5_IJlSB_lEEENS4_6LayoutINS5_IJNS5_IJNS5_IJNSA_ILi32EEESC_EEEiEEESO_NS5_IJSB_iEEEEEENS5_IJNS5_IJNS5_IJNSA_ILi16EEESC_EEEiEEENS5_IJNS5_IJNSA_ILi0EEESB_EEENSA_ILi512EEEEEENS5_IJSU_iEEEEEEEEEEESJ_S11_NS4_8TiledMMAINS4_8MMA_AtomIJNS4_17SM100_MMA_MXF4_SSISH_SH_fSI_Li128ELi128ELi32ELNS4_4UMMA5MajorE0ELS16_0ELNS15_7ScaleInE0ELS17_0EEEEEENSL_INS5_IJSB_SB_SB_EEENS5_IJSU_SU_SU_EEEEENS5_IJNS4_10UnderscoreES1D_S1D_EEEEENS5_IJNS4_23SM90_TMA_LOAD_MULTICASTES1G_EEENS5_IJNS4_14ComposedLayoutINS4_7SwizzleILi2ELi4ELi3EEENS4_18smem_ptr_flag_bitsILi4EEENSL_INS5_IJNSA_ILi8EEESF_EEENS5_IJSF_SB_EEEEEEENSL_INS5_IJNS5_IJNS5_IJSN_SB_EEENS5_IJSM_NSA_ILi2EEEEEEEEESB_NS5_IJS1T_SB_EEEEEENS5_IJNS5_IJNS5_IJSS_SW_EEESV_EEESU_NS5_IJS1T_SW_EEEEEEEEEEEvNS4_8identityENS5_IJNS4_13SM90_TMA_LOADES25_EEES23_vS24_EENS_8epilogue10collective18CollectiveEpilogueINS28_23Sm100TmaWarpSpecializedILi4ELi2ELi32ELb1ELb0EEEJSG_NS5_IJNSL_ISF_SB_EENSL_ISM_SB_EEEEENS_10bfloat16_tESK_S2G_SK_NS28_6fusion15FusionCallbacksIS2C_NS2H_17LinearCombinationIS2G_fS2G_fLNS_15FloatRoundStyleE2EEESG_S2F_JEEENS4_5SM1004TMEM4LOAD26SM100_TMEM_LOAD_32dp32b32xES25_NS1I_IS1K_NS1L_ILi16EEENSL_INS5_IJS1N_SM_EEENS5_IJSM_SB_EEEEEEENS4_39AutoVectorizingCopyWithAssumedAlignmentILi128EEENS4_14SM90_TMA_STOREES2V_S2X_S2X_EEEvvEEEEvNT_6ParamsE --------------------------
	.section	.nv.info._ZN7cutlass13device_kernelINS_4gemm6kernel13GemmUniversalIN4cute5tupleIJiiiiEEENS1_10collective13CollectiveMmaINS1_46MainloopSm100TmaUmmaWarpSpecializedBlockScaledILi11ELi2ELi2ENS5_IJNS4_1CILi1EEENSA_ILi4EEESB_EEEEENS5_IJNSA_ILi128EEESF_SF_EEENS5_IJNS_12float_e2m1_tENS_13float_ue8m0_tEEEENS5_IJNS5_IJlSB_lEEENS4_6LayoutINS5_IJNS5_IJNS5_IJNSA_ILi32EEESC_EEEiEEESO_NS5_IJSB_iEEEEEENS5_IJNS5_IJNS5_IJNSA_ILi16EEESC_EEEiEEENS5_IJNS5_IJNSA_ILi0EEESB_EEENSA_ILi512EEEEEENS5_IJSU_iEEEEEEEEEEESJ_S11_NS4_8TiledMMAINS4_8MMA_AtomIJNS4_17SM100_MMA_MXF4_SSISH_SH_fSI_Li128ELi128ELi32ELNS4_4UMMA5MajorE0ELS16_0ELNS15_7ScaleInE0ELS17_0EEEEEENSL_INS5_IJSB_SB_SB_EEENS5_IJSU_SU_SU_EEEEENS5_IJNS4_10UnderscoreES1D_S1D_EEEEENS5_IJNS4_23SM90_TMA_LOAD_MULTICASTES1G_EEENS5_IJNS4_14ComposedLayoutINS4_7SwizzleILi2ELi4ELi3EEENS4_18smem_ptr_flag_bitsILi4EEENSL_INS5_IJNSA_ILi8EEESF_EEENS5_IJSF_SB_EEEEEEENSL_INS5_IJNS5_IJNS5_IJSN_SB_EEENS5_IJSM_NSA_ILi2EEEEEEEEESB_NS5_IJS1T_SB_EEEEEENS5_IJNS5_IJNS5_IJSS_SW_EEESV_EEESU_NS5_IJS1T_SW_EEEEEEEEEEEvNS4_8identityENS5_IJNS4_13SM90_TMA_LOADES25_EEES23_vS24_EENS_8epilogue10collective18CollectiveEpilogueINS28_23Sm100TmaWarpSpecializedILi4ELi2ELi32ELb1ELb0EEEJSG_NS5_IJNSL_ISF_SB_EENSL_ISM_SB_EEEEENS_10bfloat16_tESK_S2G_SK_NS28_6fusion15FusionCallbacksIS2C_NS2H_17LinearCombinationIS2G_fS2G_fLNS_15FloatRoundStyleE2EEESG_S2F_JEEENS4_5SM1004TMEM4LOAD26SM100_TMEM_LOAD_32dp32b32xES25_NS1I_IS1K_NS1L_ILi16EEENSL_INS5_IJS1N_SM_EEENS5_IJSM_SB_EEEEEEENS4_39AutoVectorizingCopyWithAssumedAlignmentILi128EEENS4_14SM90_TMA_STOREES2V_S2X_S2X_EEEvvEEEEvNT_6ParamsE,"",@"SHT_CUDA_INFO"
	.sectionflags	@""
	.align	4


	//----- nvinfo : EIATTR_CUDA_API_VERSION
	.align		4
        /*0000*/ 	.byte	0x04, 0x37
        /*0002*/ 	.short	(.L_31 - .L_30)
.L_30:
        /*0004*/ 	.word	0x00000082


	//----- nvinfo : EIATTR_KPARAM_INFO
	.align		4
.L_31:
        /*0008*/ 	.byte	0x04, 0x17
        /*000a*/ 	.short	(.L_33 - .L_32)
.L_32:
        /*000c*/ 	.word	0x00000000
        /*0010*/ 	.short	0x0000
        /*0012*/ 	.short	0x0000
        /*0014*/ 	.byte	0x00, 0xf0, 0x01, 0x30


	//----- nvinfo : EIATTR_AT_ENTRY_FRAGMENTS
	.align		4
.L_33:
        /*0018*/ 	.byte	0x04, 0x4f
        /*001a*/ 	.short	(.L_35 - .L_34)


	//   ....[0]....
.L_34:
        /*001c*/ 	.word	0x00000006


	//----- nvinfo : EIATTR_RESERVED_SMEM_USED
	.align		4
.L_35:
        /*0020*/ 	.byte	0x01, 0x41
	.zero		2


	//----- nvinfo : EIATTR_SPARSE_MMA_MASK
	.align		4
        /*0024*/ 	.byte	0x03, 0x50
        /*0026*/ 	.short	0x0000


	//----- nvinfo : EIATTR_TCGEN05_1CTA_USED
	.align		4
        /*0028*/ 	.byte	0x01, 0x51
	.zero		2


	//----- nvinfo : EIATTR_MAXREG_COUNT
	.align		4
        /*002c*/ 	.byte	0x03, 0x1b
        /*002e*/ 	.short	0x00ff


	//----- nvinfo : EIATTR_NUM_BARRIERS
	.align		4
        /*0030*/ 	.byte	0x02, 0x4c
        /*0032*/ 	.byte	0x07
	.zero		1


	//----- nvinfo : EIATTR_EXTERNS
	.align		4
        /*0034*/ 	.byte	0x04, 0x0f
        /*0036*/ 	.short	(.L_37 - .L_36)


	//   ....[0]....
	.align		4
.L_36:
        /*0038*/ 	.word	index@(__assertfail)


	//----- nvinfo : EIATTR_MERCURY_ISA_VERSION
	.align		4
.L_37:
        /*003c*/ 	.byte	0x03, 0x5f
        /*003e*/ 	.short	0x0101


	//----- nvinfo : EIATTR_INT_WARP_WIDE_INSTR_OFFSETS
	.align		4
        /*0040*/ 	.byte	0x04, 0x31
        /*0042*/ 	.short	(.L_39 - .L_38)


	//   ....[0]....
.L_38:
        /*0044*/ 	.word	0x00002480


	//   ....[1]....
        /*0048*/ 	.word	0x000042d0


	//   ....[2]....
        /*004c*/ 	.word	0x00004300


	//   ....[3]....
        /*0050*/ 	.word	0x00004350


	//   ....[4]....
        /*0054*/ 	.word	0x00004c10


	//   ....[5]....
        /*0058*/ 	.word	0x00004c70


	//   ....[6]....
        /*005c*/ 	.word	0x00004d60


	//   ....[7]....
        /*0060*/ 	.word	0x00004dd0


	//   ....[8]....
        /*0064*/ 	.word	0x00004ee0


	//   ....[9]....
        /*0068*/ 	.word	0x00004f70


	//   ....[10]....
        /*006c*/ 	.word	0x00005140


	//   ....[11]....
        /*0070*/ 	.word	0x000051f0


	//----- nvinfo : EIATTR_COOP_GROUP_MASK_REGIDS
	.align		4
.L_39:
        /*0074*/ 	.byte	0x04, 0x29
        /*0076*/ 	.short	(.L_41 - .L_40)


	//   ....[0]....
.L_40:
        /*0078*/ 	.word	0xffffffff


	//   ....[1]....
        /*007c*/ 	.word	0xffffffff


	//   ....[2]....
        /*0080*/ 	.word	0xffffffff


	//   ....[3]....
        /*0084*/ 	.word	0xffffffff


	//   ....[4]....
        /*0088*/ 	.word	0xffffffff


	//   ....[5]....
        /*008c*/ 	.word	0xffffffff


	//   ....[6]....
        /*0090*/ 	.word	0xffffffff


	//   ....[7]....
        /*0094*/ 	.word	0xffffffff


	//   ....[8]....
        /*0098*/ 	.word	0xffffffff


	//   ....[9]....
        /*009c*/ 	.word	0xffffffff


	//   ....[10]....
        /*00a0*/ 	.word	0xffffffff


	//   ....[11]....
        /*00a4*/ 	.word	0xffffffff


	//   ....[12]....
        /*00a8*/ 	.word	0xffffffff


	//   ....[13]....
        /*00ac*/ 	.word	0xffffffff


	//----- nvinfo : EIATTR_COOP_GROUP_INSTR_OFFSETS
	.align		4
.L_41:
        /*00b0*/ 	.byte	0x04, 0x28
        /*00b2*/ 	.short	(.L_43 - .L_42)


	//   ....[0]....
.L_42:
        /*00b4*/ 	.word	0x00000090


	//   ....[1]....
        /*00b8*/ 	.word	0x00000530


	//   ....[2]....
        /*00bc*/ 	.word	0x000007f0


	//   ....[3]....
        /*00c0*/ 	.word	0x00000990


	//   ....[4]....
        /*00c4*/ 	.word	0x00000a90


	//   ....[5]....
        /*00c8*/ 	.word	0x00000c00


	//   ....[6]....
        /*00cc*/ 	.word	0x00000d60


	//   ....[7]....
        /*00d0*/ 	.word	0x00000f10


	//   ....[8]....
        /*00d4*/ 	.word	0x00002360


	//   ....[9]....
        /*00d8*/ 	.word	0x00003540


	//   ....[10]....
        /*00dc*/ 	.word	0x00003750


	//   ....[11]....
        /*00e0*/ 	.word	0x00003780


	//   ....[12]....
        /*00e4*/ 	.word	0x000041c0


	//   ....[13]....
        /*00e8*/ 	.word	0x000043f0


	//----- nvinfo : EIATTR_VRC_CTA_INIT_COUNT
	.align		4
.L_43:
        /*00ec*/ 	.byte	0x02, 0x4a
        /*00ee*/ 	.byte	0x80
	.zero		1


	//----- nvinfo : EIATTR_SYSCALL_OFFSETS
	.align		4
        /*00f0*/ 	.byte	0x04, 0x46
        /*00f2*/ 	.short	(.L_45 - .L_44)


	//   ....[0]....
.L_44:
        /*00f4*/ 	.word	0x00005d10


	//   ....[1]....
        /*00f8*/ 	.word	0x00005e00


	//   ....[2]....
        /*00fc*/ 	.word	0x00006570


	//   ....[3]....
        /*0100*/ 	.word	0x000071f0


	//   ....[4]....
        /*0104*/ 	.word	0x00007e40


	//   ....[5]....
        /*0108*/ 	.word	0x00008a90


	//----- nvinfo : EIATTR_MBARRIER_INSTR_OFFSETS
	.align		4
.L_45:
        /*010c*/ 	.byte	0x04, 0x39
        /*010e*/ 	.short	(.L_47 - .L_46)


	//   ....[0]....
.L_46:
        /*0110*/ 	.word	0x00000670
        /*0114*/ 	.word	0x000000ff
        /*0118*/ 	.word	0x00000000
        /*011c*/ 	.short	0x0100
        /*011e*/ 	.byte	0x06
	.zero		1


	//   ....[1]....
        /*0120*/ 	.word	0x00000680
        /*0124*/ 	.word	0x000000ff
        /*0128*/ 	.word	0x00000058
        /*012c*/ 	.short	0x0100
        /*012e*/ 	.byte	0x06
	.zero		1


	//   ....[2]....
        /*0130*/ 	.word	0x00000690
        /*0134*/ 	.word	0x000000ff
        /*0138*/ 	.word	0x00000008
        /*013c*/ 	.short	0x0100
        /*013e*/ 	.byte	0x06
	.zero		1


	//   ....[3]....
        /*0140*/ 	.word	0x000006a0
        /*0144*/ 	.word	0x000000ff
        /*0148*/ 	.word	0x00000060
        /*014c*/ 	.short	0x0100
        /*014e*/ 	.byte	0x06
	.zero		1


	//   ....[4]....
        /*0150*/ 	.word	0x000006b0
        /*0154*/ 	.word	0x000000ff
        /*0158*/ 	.word	0x00000010
        /*015c*/ 	.short	0x0100
        /*015e*/ 	.byte	0x06
	.zero		1


	//   ....[5]....
        /*0160*/ 	.word	0x000006c0
        /*0164*/ 	.word	0x000000ff
        /*0168*/ 	.word	0x00000068
        /*016c*/ 	.short	0x0100
        /*016e*/ 	.byte	0x06
	.zero		1


	//   ....[6]....
        /*0170*/ 	.word	0x000006d0
        /*0174*/ 	.word	0x000000ff
        /*0178*/ 	.word	0x00000018
        /*017c*/ 	.short	0x0100
        /*017e*/ 	.byte	0x06
	.zero		1


	//   ....[7]....
        /*0180*/ 	.word	0x000006e0
        /*0184*/ 	.word	0x000000ff
        /*0188*/ 	.word	0x00000070
        /*018c*/ 	.short	0x0100
        /*018e*/ 	.byte	0x06
	.zero		1


	//   ....[8]....
        /*0190*/ 	.word	0x000006f0
        /*0194*/ 	.word	0x000000ff
        /*0198*/ 	.word	0x00000020
        /*019c*/ 	.short	0x0100
        /*019e*/ 	.byte	0x06
	.zero		1


	//   ....[9]....
        /*01a0*/ 	.word	0x00000700
        /*01a4*/ 	.word	0x000000ff
        /*01a8*/ 	.word	0x00000078
        /*01ac*/ 	.short	0x0100
        /*01ae*/ 	.byte	0x06
	.zero		1


	//   ....[10]....
        /*01b0*/ 	.word	0x00000710
        /*01b4*/ 	.word	0x000000ff
        /*01b8*/ 	.word	0x00000028
        /*01bc*/ 	.short	0x0100
        /*01be*/ 	.byte	0x06
	.zero		1


	//   ....[11]....
        /*01c0*/ 	.word	0x00000720
        /*01c4*/ 	.word	0x000000ff
        /*01c8*/ 	.word	0x00000080
        /*01cc*/ 	.short	0x0100
        /*01ce*/ 	.byte	0x06
	.zero		1


	//   ....[12]....
        /*01d0*/ 	.word	0x00000730
        /*01d4*/ 	.word	0x000000ff
        /*01d8*/ 	.word	0x00000030
        /*01dc*/ 	.short	0x0100
        /*01de*/ 	.byte	0x06
	.zero		1


	//   ....[13]....
        /*01e0*/ 	.word	0x00000740
        /*01e4*/ 	.word	0x000000ff
        /*01e8*/ 	.word	0x00000088
        /*01ec*/ 	.short	0x0100
        /*01ee*/ 	.byte	0x06
	.zero		1


	//   ....[14]....
        /*01f0*/ 	.word	0x00000750
        /*01f4*/ 	.word	0x000000ff
        /*01f8*/ 	.word	0x00000038
        /*01fc*/ 	.short	0x0100
        /*01fe*/ 	.byte	0x06
	.zero		1


	//   ....[15]....
        /*0200*/ 	.word	0x00000760
        /*0204*/ 	.word	0x000000ff
        /*0208*/ 	.word	0x00000090
        /*020c*/ 	.short	0x0100
        /*020e*/ 	.byte	0x06
	.zero		1


	//   ....[16]....
        /*0210*/ 	.word	0x00000770
        /*0214*/ 	.word	0x000000ff
        /*0218*/ 	.word	0x00000040
        /*021c*/ 	.short	0x0100
        /*021e*/ 	.byte	0x06
	.zero		1


	//   ....[17]....
        /*0220*/ 	.word	0x00000780
        /*0224*/ 	.word	0x000000ff
        /*0228*/ 	.word	0x00000098
        /*022c*/ 	.short	0x0100
        /*022e*/ 	.byte	0x06
	.zero		1


	//   ....[18]....
        /*0230*/ 	.word	0x00000790
        /*0234*/ 	.word	0x000000ff
        /*0238*/ 	.word	0x00000048
        /*023c*/ 	.short	0x0100
        /*023e*/ 	.byte	0x06
	.zero		1


	//   ....[19]....
        /*0240*/ 	.word	0x000007a0
        /*0244*/ 	.word	0x000000ff
        /*0248*/ 	.word	0x000000a0
        /*024c*/ 	.short	0x0100
        /*024e*/ 	.byte	0x06
	.zero		1


	//   ....[20]....
        /*0250*/ 	.word	0x000007b0
        /*0254*/ 	.word	0x000000ff
        /*0258*/ 	.word	0x00000050
        /*025c*/ 	.short	0x0100
        /*025e*/ 	.byte	0x06
	.zero		1


	//   ....[21]....
        /*0260*/ 	.word	0x000007c0
        /*0264*/ 	.word	0x000000ff
        /*0268*/ 	.word	0x000000a8
        /*026c*/ 	.short	0x0100
        /*026e*/ 	.byte	0x06
	.zero		1


	//   ....[22]....
        /*0270*/ 	.word	0x00000900
        /*0274*/ 	.word	0x000000ff
        /*0278*/ 	.word	0x000000b0
        /*027c*/ 	.short	0x0100
        /*027e*/ 	.byte	0x06
	.zero		1


	//   ....[23]....
        /*0280*/ 	.word	0x00000910
        /*0284*/ 	.word	0x000000ff
        /*0288*/ 	.word	0x000000d0
        /*028c*/ 	.short	0x0100
        /*028e*/ 	.byte	0x06
	.zero		1


	//   ....[24]....
        /*0290*/ 	.word	0x00000920
        /*0294*/ 	.word	0x000000ff
        /*0298*/ 	.word	0x000000b8
        /*029c*/ 	.short	0x0100
        /*029e*/ 	.byte	0x06
	.zero		1


	//   ....[25]....
        /*02a0*/ 	.word	0x00000930
        /*02a4*/ 	.word	0x000000ff
        /*02a8*/ 	.word	0x000000d8
        /*02ac*/ 	.short	0x0100
        /*02ae*/ 	.byte	0x06
	.zero		1


	//   ....[26]....
        /*02b0*/ 	.word	0x00000940
        /*02b4*/ 	.word	0x000000ff
        /*02b8*/ 	.word	0x000000c0
        /*02bc*/ 	.short	0x0100
        /*02be*/ 	.byte	0x06
	.zero		1


	//   ....[27]....
        /*02c0*/ 	.word	0x00000950
        /*02c4*/ 	.word	0x000000ff
        /*02c8*/ 	.word	0x000000e0
        /*02cc*/ 	.short	0x0100
        /*02ce*/ 	.byte	0x06
	.zero		1


	//   ....[28]....
        /*02d0*/ 	.word	0x00000960
        /*02d4*/ 	.word	0x000000ff
        /*02d8*/ 	.word	0x000000c8
        /*02dc*/ 	.short	0x0100
        /*02de*/ 	.byte	0x06
	.zero		1


	//   ....[29]....
        /*02e0*/ 	.word	0x00000970
        /*02e4*/ 	.word	0x000000ff
        /*02e8*/ 	.word	0x000000e8
        /*02ec*/ 	.short	0x0100
        /*02ee*/ 	.byte	0x06
	.zero		1


	//   ....[30]....
        /*02f0*/ 	.word	0x00000a60
        /*02f4*/ 	.word	0x000000ff
        /*02f8*/ 	.word	0x000000f0
        /*02fc*/ 	.short	0x0100
        /*02fe*/ 	.byte	0x05
	.zero		1


	//   ....[31]....
        /*0300*/ 	.word	0x00000a70
        /*0304*/ 	.word	0x000000ff
        /*0308*/ 	.word	0x000000f8
        /*030c*/ 	.short	0x0100
        /*030e*/ 	.byte	0x05
	.zero		1


	//   ....[32]....
        /*0310*/ 	.word	0x00000bb0
        /*0314*/ 	.word	0x000000ff
        /*0318*/ 	.word	0x00000100
        /*031c*/ 	.short	0x0100
        /*031e*/ 	.byte	0x05
	.zero		1


	//   ....[33]....
        /*0320*/ 	.word	0x00000bc0
        /*0324*/ 	.word	0x000000ff
        /*0328*/ 	.word	0x00000110
        /*032c*/ 	.short	0x0100
        /*032e*/ 	.byte	0x05
	.zero		1


	//   ....[34]....
        /*0330*/ 	.word	0x00000bd0
        /*0334*/ 	.word	0x000000ff
        /*0338*/ 	.word	0x00000108
        /*033c*/ 	.short	0x0100
        /*033e*/ 	.byte	0x05
	.zero		1


	//   ....[35]....
        /*0340*/ 	.word	0x00000be0
        /*0344*/ 	.word	0x000000ff
        /*0348*/ 	.word	0x00000118
        /*034c*/ 	.short	0x0100
        /*034e*/ 	.byte	0x05
	.zero		1


	//   ....[36]....
        /*0350*/ 	.word	0x00000d10
        /*0354*/ 	.word	0x000000ff
        /*0358*/ 	.word	0x00000120
        /*035c*/ 	.short	0x0100
        /*035e*/ 	.byte	0x06
	.zero		1


	//   ....[37]....
        /*0360*/ 	.word	0x00000d20
        /*0364*/ 	.word	0x000000ff
        /*0368*/ 	.word	0x00000130
        /*036c*/ 	.short	0x0100
        /*036e*/ 	.byte	0x06
	.zero		1


	//   ....[38]....
        /*0370*/ 	.word	0x00000d30
        /*0374*/ 	.word	0x000000ff
        /*0378*/ 	.word	0x00000128
        /*037c*/ 	.short	0x0100
        /*037e*/ 	.byte	0x06
	.zero		1


	//   ....[39]....
        /*0380*/ 	.word	0x00000d40
        /*0384*/ 	.word	0x000000ff
        /*0388*/ 	.word	0x00000138
        /*038c*/ 	.short	0x0100
        /*038e*/ 	.byte	0x06
	.zero		1


	//   ....[40]....
        /*0390*/ 	.word	0x00000e30
        /*0394*/ 	.word	0x000000ff
        /*0398*/ 	.word	0x00000140
        /*039c*/ 	.short	0x0100
        /*039e*/ 	.byte	0x05
	.zero		1


	//   ....[41]....
        /*03a0*/ 	.word	0x00000e40
        /*03a4*/ 	.word	0x000000ff
        /*03a8*/ 	.word	0x00000150
        /*03ac*/ 	.short	0x0100
        /*03ae*/ 	.byte	0x05
	.zero		1


	//   ....[42]....
        /*03b0*/ 	.word	0x00000e50
        /*03b4*/ 	.word	0x000000ff
        /*03b8*/ 	.word	0x00000148
        /*03bc*/ 	.short	0x0100
        /*03be*/ 	.byte	0x05
	.zero		1


	//   ....[43]....
        /*03c0*/ 	.word	0x00000e60
        /*03c4*/ 	.word	0x000000ff
        /*03c8*/ 	.word	0x00000158
        /*03cc*/ 	.short	0x0100
        /*03ce*/ 	.byte	0x05
	.zero		1


	//   ....[44]....
        /*03d0*/ 	.word	0x00001940
        /*03d4*/ 	.word	0x00000002
        /*03d8*/ 	.word	0x00000150
        /*03dc*/ 	.short	0x010a
        /*03de*/ 	.byte	0xff
	.zero		1


	//   ....[45]....
        /*03e0*/ 	.word	0x00001970
        /*03e4*/ 	.word	0x00000002
        /*03e8*/ 	.word	0x00000140
        /*03ec*/ 	.short	0x0101
        /*03ee*/ 	.byte	0xff
	.zero		1


	//   ....[46]....
        /*03f0*/ 	.word	0x00001a40
        /*03f4*/ 	.word	0x000000ff
        /*03f8*/ 	.word	0x00000058
        /*03fc*/ 	.short	0x010a
        /*03fe*/ 	.byte	0x08
	.zero		1


	//   ....[47]....
        /*0400*/ 	.word	0x00001ac0
        /*0404*/ 	.word	0x000000ff
        /*0408*/ 	.word	0x00000058
        /*040c*/ 	.short	0x010a
        /*040e*/ 	.byte	0x29
	.zero		1


	//   ....[48]....
        /*0410*/ 	.word	0x00001c00
        /*0414*/ 	.word	0x000000ff
        /*0418*/ 	.word	0x00000058
        /*041c*/ 	.short	0x010a
        /*041e*/ 	.byte	0x08
	.zero		1


	//   ....[49]....
        /*0420*/ 	.word	0x00001ec0
        /*0424*/ 	.word	0x000000ff
        /*0428*/ 	.word	0x000000f8
        /*042c*/ 	.short	0x0101
        /*042e*/ 	.byte	0x06
	.zero		1


	//   ....[50]....
        /*0430*/ 	.word	0x00001ee0
        /*0434*/ 	.word	0x000000ff
        /*0438*/ 	.word	0x00000058
        /*043c*/ 	.short	0x010a
        /*043e*/ 	.byte	0x08
	.zero		1


	//   ....[51]....
        /*0440*/ 	.word	0x00001f60
        /*0444*/ 	.word	0x000000ff
        /*0448*/ 	.word	0x00000058
        /*044c*/ 	.short	0x010a
        /*044e*/ 	.byte	0x29
	.zero		1


	//   ....[52]....
        /*0450*/ 	.word	0x000020a0
        /*0454*/ 	.word	0x000000ff
        /*0458*/ 	.word	0x00000058
        /*045c*/ 	.short	0x010a
        /*045e*/ 	.byte	0x08
	.zero		1


	//   ....[53]....
        /*0460*/ 	.word	0x00002390
        /*0464*/ 	.word	0x00000002
        /*0468*/ 	.word	0x00000100
        /*046c*/ 	.short	0x010a
        /*046e*/ 	.byte	0xff
	.zero		1


	//   ....[54]....
        /*0470*/ 	.word	0x00002450
        /*0474*/ 	.word	0x00000002
        /*0478*/ 	.word	0x00000000
        /*047c*/ 	.short	0x0101
        /*047e*/ 	.byte	0xff
	.zero		1


	//   ....[55]....
        /*0480*/ 	.word	0x000029d0
        /*0484*/ 	.word	0x000000ff
        /*0488*/ 	.word	0x00000000
        /*048c*/ 	.short	0x010a
        /*048e*/ 	.byte	0x04
	.zero		1


	//   ....[56]....
        /*0490*/ 	.word	0x00002a60
        /*0494*/ 	.word	0x000000ff
        /*0498*/ 	.word	0x00000000
        /*049c*/ 	.short	0x010a
        /*049e*/ 	.byte	0x04
	.zero		1


	//   ....[57]....
        /*04a0*/ 	.word	0x00002af0
        /*04a4*/ 	.word	0x000000ff
        /*04a8*/ 	.word	0x00000000
        /*04ac*/ 	.short	0x010a
        /*04ae*/ 	.byte	0x04
	.zero		1


	//   ....[58]....
        /*04b0*/ 	.word	0x00002b80
        /*04b4*/ 	.word	0x000000ff
        /*04b8*/ 	.word	0x00000000
        /*04bc*/ 	.short	0x010a
        /*04be*/ 	.byte	0x04
	.zero		1


	//   ....[59]....
        /*04c0*/ 	.word	0x00002c10
        /*04c4*/ 	.word	0x000000ff
        /*04c8*/ 	.word	0x00000000
        /*04cc*/ 	.short	0x010a
        /*04ce*/ 	.byte	0x04
	.zero		1


	//   ....[60]....
        /*04d0*/ 	.word	0x00002ca0
        /*04d4*/ 	.word	0x000000ff
        /*04d8*/ 	.word	0x00000000
        /*04dc*/ 	.short	0x010a
        /*04de*/ 	.byte	0x04
	.zero		1


	//   ....[61]....
        /*04e0*/ 	.word	0x00002d30
        /*04e4*/ 	.word	0x000000ff
        /*04e8*/ 	.word	0x00000000
        /*04ec*/ 	.short	0x010a
        /*04ee*/ 	.byte	0x04
	.zero		1


	//   ....[62]....
        /*04f0*/ 	.word	0x00002dc0
        /*04f4*/ 	.word	0x000000ff
        /*04f8*/ 	.word	0x00000000
        /*04fc*/ 	.short	0x010a
        /*04fe*/ 	.byte	0x04
	.zero		1


	//   ....[63]....
        /*0500*/ 	.word	0x00002e50
        /*0504*/ 	.word	0x000000ff
        /*0508*/ 	.word	0x00000000
        /*050c*/ 	.short	0x010a
        /*050e*/ 	.byte	0x04
	.zero		1


	//   ....[64]....
        /*0510*/ 	.word	0x00002ee0
        /*0514*/ 	.word	0x000000ff
        /*0518*/ 	.word	0x00000000
        /*051c*/ 	.short	0x010a
        /*051e*/ 	.byte	0x04
	.zero		1


	//   ....[65]....
        /*0520*/ 	.word	0x00002f80
        /*0524*/ 	.word	0x00000000
        /*0528*/ 	.word	0x00000000
        /*052c*/ 	.short	0x010a
        /*052e*/ 	.byte	0xff
	.zero		1


	//   ....[66]....
        /*0530*/ 	.word	0x000030a0
        /*0534*/ 	.word	0x00000000
        /*0538*/ 	.word	0x00000140
        /*053c*/ 	.short	0x010a
        /*053e*/ 	.byte	0xff
	.zero		1


	//   ....[67]....
        /*0540*/ 	.word	0x00003110
        /*0544*/ 	.word	0x00000000
        /*0548*/ 	.word	0x00000000
        /*054c*/ 	.short	0x0101
        /*054e*/ 	.byte	0xff
	.zero		1


	//   ....[68]....
        /*0550*/ 	.word	0x00003130
        /*0554*/ 	.word	0x000000ff
        /*0558*/ 	.word	0x00000110
        /*055c*/ 	.short	0x010a
        /*055e*/ 	.byte	0x05
	.zero		1


	//   ....[69]....
        /*0560*/ 	.word	0x00003250
        /*0564*/ 	.word	0x00000000
        /*0568*/ 	.word	0x00000100
        /*056c*/ 	.short	0x010a
        /*056e*/ 	.byte	0xff
	.zero		1


	//   ....[70]....
        /*0570*/ 	.word	0x00003350
        /*0574*/ 	.word	0x00000000
        /*0578*/ 	.word	0x00000000
        /*057c*/ 	.short	0x0101
        /*057e*/ 	.byte	0xff
	.zero		1


	//   ....[71]....
        /*0580*/ 	.word	0x000033e0
        /*0584*/ 	.word	0x000000ff
        /*0588*/ 	.word	0x00000110
        /*058c*/ 	.short	0x0106
        /*058e*/ 	.byte	0x05
	.zero		1


	//   ....[72]....
        /*0590*/ 	.word	0x00003400
        /*0594*/ 	.word	0x000000ff
        /*0598*/ 	.word	0x00000110
        /*059c*/ 	.short	0x010a
        /*059e*/ 	.byte	0x05
	.zero		1


	//   ....[73]....
        /*05a0*/ 	.word	0x00003490
        /*05a4*/ 	.word	0x000000ff
        /*05a8*/ 	.word	0x00000110
        /*05ac*/ 	.short	0x0106
        /*05ae*/ 	.byte	0x04
	.zero		1


	//   ....[74]....
        /*05b0*/ 	.word	0x000034d0
        /*05b4*/ 	.word	0x00000000
        /*05b8*/ 	.word	0x00000110
        /*05bc*/ 	.short	0x010a
        /*05be*/ 	.byte	0xff
	.zero		1


	//   ....[75]....
        /*05c0*/ 	.word	0x00003b60
        /*05c4*/ 	.word	0x00000000
        /*05c8*/ 	.word	0x00000100
        /*05cc*/ 	.short	0x010a
        /*05ce*/ 	.byte	0xff
	.zero		1


	//   ....[76]....
        /*05d0*/ 	.word	0x00003c70
        /*05d4*/ 	.word	0x00000003
        /*05d8*/ 	.word	0x00000000
        /*05dc*/ 	.short	0x0101
        /*05de*/ 	.byte	0xff
	.zero		1


	//   ....[77]....
        /*05e0*/ 	.word	0x00003c80
        /*05e4*/ 	.word	0x000000ff
        /*05e8*/ 	.word	0x00000000
        /*05ec*/ 	.short	0x010a
        /*05ee*/ 	.byte	0x0a
	.zero		1


	//   ....[78]....
        /*05f0*/ 	.word	0x00003ca0
        /*05f4*/ 	.word	0x000000ff
        /*05f8*/ 	.word	0x00000130
        /*05fc*/ 	.short	0x010a
        /*05fe*/ 	.byte	0x0b
	.zero		1


	//   ....[79]....
        /*0600*/ 	.word	0x00003d70
        /*0604*/ 	.word	0x000000ff
        /*0608*/ 	.word	0x00000000
        /*060c*/ 	.short	0x010a
        /*060e*/ 	.byte	0x0a
	.zero		1


	//   ....[80]....
        /*0610*/ 	.word	0x00003ea0
        /*0614*/ 	.word	0x000000ff
        /*0618*/ 	.word	0x00000000
        /*061c*/ 	.short	0x010a
        /*061e*/ 	.byte	0x1e
	.zero		1


	//   ....[81]....
        /*0620*/ 	.word	0x00004110
        /*0624*/ 	.word	0x000000ff
        /*0628*/ 	.word	0x00000000
        /*062c*/ 	.short	0x010a
        /*062e*/ 	.byte	0x05
	.zero		1


	//   ....[82]....
        /*0630*/ 	.word	0x000041a0
        /*0634*/ 	.word	0x000000ff
        /*0638*/ 	.word	0x00000000
        /*063c*/ 	.short	0x010a
        /*063e*/ 	.byte	0x06
	.zero		1


	//   ....[83]....
        /*0640*/ 	.word	0x000045d0
        /*0644*/ 	.word	0x00000000
        /*0648*/ 	.word	0x00000100
        /*064c*/ 	.short	0x010a
        /*064e*/ 	.byte	0xff
	.zero		1


	//   ....[84]....
        /*0650*/ 	.word	0x00004700
        /*0654*/ 	.word	0x00000000
        /*0658*/ 	.word	0x00000000
        /*065c*/ 	.short	0x0101
        /*065e*/ 	.byte	0xff
	.zero		1


	//   ....[85]....
        /*0660*/ 	.word	0x00004a20
        /*0664*/ 	.word	0x000000ff
        /*0668*/ 	.word	0x000000f8
        /*066c*/ 	.short	0x010a
        /*066e*/ 	.byte	0x04
	.zero		1


	//   ....[86]....
        /*0670*/ 	.word	0x00004b90
        /*0674*/ 	.word	0x000000ff
        /*0678*/ 	.word	0x000000d0
        /*067c*/ 	.short	0x010a
        /*067e*/ 	.byte	0x04
	.zero		1


	//   ....[87]....
        /*0680*/ 	.word	0x00004d10
        /*0684*/ 	.word	0x000000ff
        /*0688*/ 	.word	0x000000b0
        /*068c*/ 	.short	0x010b
        /*068e*/ 	.byte	0x04
	.zero		1


	//   ....[88]....
        /*0690*/ 	.word	0x00004d20
        /*0694*/ 	.word	0x000000ff
        /*0698*/ 	.word	0x00000000
        /*069c*/ 	.short	0x0101
        /*069e*/ 	.byte	0x06
	.zero		1


	//   ....[89]....
        /*06a0*/ 	.word	0x00004d30
        /*06a4*/ 	.word	0x000000ff
        /*06a8*/ 	.word	0x000000d8
        /*06ac*/ 	.short	0x010a
        /*06ae*/ 	.byte	0x04
	.zero		1


	//   ....[90]....
        /*06b0*/ 	.word	0x00004e80
        /*06b4*/ 	.word	0x000000ff
        /*06b8*/ 	.word	0x000000b8
        /*06bc*/ 	.short	0x010b
        /*06be*/ 	.byte	0x04
	.zero		1


	//   ....[91]....
        /*06c0*/ 	.word	0x00004e90
        /*06c4*/ 	.word	0x000000ff
        /*06c8*/ 	.word	0x00000000
        /*06cc*/ 	.short	0x0101
        /*06ce*/ 	.byte	0x06
	.zero		1


	//   ....[92]....
        /*06d0*/ 	.word	0x00004ea0
        /*06d4*/ 	.word	0x000000ff
        /*06d8*/ 	.word	0x000000e0
        /*06dc*/ 	.short	0x010a
        /*06de*/ 	.byte	0x04
	.zero		1


	//   ....[93]....
        /*06e0*/ 	.word	0x00005020
        /*06e4*/ 	.word	0x000000ff
        /*06e8*/ 	.word	0x000000c0
        /*06ec*/ 	.short	0x010b
        /*06ee*/ 	.byte	0x04
	.zero		1


	//   ....[94]....
        /*06f0*/ 	.word	0x00005060
        /*06f4*/ 	.word	0x000000ff
        /*06f8*/ 	.word	0x00000000
        /*06fc*/ 	.short	0x0101
        /*06fe*/ 	.byte	0x06
	.zero		1


	//   ....[95]....
        /*0700*/ 	.word	0x000050a0
        /*0704*/ 	.word	0x000000ff
        /*0708*/ 	.word	0x000000e8
        /*070c*/ 	.short	0x010a
        /*070e*/ 	.byte	0x04
	.zero		1


	//   ....[96]....
        /*0710*/ 	.word	0x000052f0
        /*0714*/ 	.word	0x000000ff
        /*0718*/ 	.word	0x000000c8
        /*071c*/ 	.short	0x010b
        /*071e*/ 	.byte	0x04
	.zero		1


	//   ....[97]....
        /*0720*/ 	.word	0x00005310
        /*0724*/ 	.word	0x000000ff
        /*0728*/ 	.word	0x00000000
        /*072c*/ 	.short	0x0101
        /*072e*/ 	.byte	0x05
	.zero		1


	//   ....[98]....
        /*0730*/ 	.word	0x00005340
        /*0734*/ 	.word	0x000000ff
        /*0738*/ 	.word	0x000000d0
        /*073c*/ 	.short	0x010a
        /*073e*/ 	.byte	0x04
	.zero		1


	//   ....[99]....
        /*0740*/ 	.word	0x00005360
        /*0744*/ 	.word	0x000000ff
        /*0748*/ 	.word	0x000000d8
        /*074c*/ 	.short	0x010a
        /*074e*/ 	.byte	0x04
	.zero		1


	//   ....[100]....
        /*0750*/ 	.word	0x00005380
        /*0754*/ 	.word	0x000000ff
        /*0758*/ 	.word	0x000000e0
        /*075c*/ 	.short	0x010a
        /*075e*/ 	.byte	0x04
	.zero		1


	//   ....[101]....
        /*0760*/ 	.word	0x000053c0
        /*0764*/ 	.word	0x00000000
        /*0768*/ 	.word	0x000000e8
        /*076c*/ 	.short	0x010a
        /*076e*/ 	.byte	0xff
	.zero		1


	//   ....[102]....
        /*0770*/ 	.word	0x000056f0
        /*0774*/ 	.word	0x00000000
        /*0778*/ 	.word	0x00000100
        /*077c*/ 	.short	0x010a
        /*077e*/ 	.byte	0xff
	.zero		1


	//   ....[103]....
        /*0780*/ 	.word	0x00005800
        /*0784*/ 	.word	0x00000000
        /*0788*/ 	.word	0x00000000
        /*078c*/ 	.short	0x0101
        /*078e*/ 	.byte	0xff
	.zero		1


	//   ....[104]....
        /*0790*/ 	.word	0x00006230
        /*0794*/ 	.word	0x000000ff
        /*0798*/ 	.word	0x000000b0
        /*079c*/ 	.short	0x010a
        /*079e*/ 	.byte	0x31
	.zero		1


	//   ....[105]....
        /*07a0*/ 	.word	0x00006270
        /*07a4*/ 	.word	0x00000040
        /*07a8*/ 	.word	0x00000120
        /*07ac*/ 	.short	0x010a
        /*07ae*/ 	.byte	0xff
	.zero		1


	//   ....[106]....
        /*07b0*/ 	.word	0x00006360
        /*07b4*/ 	.word	0x000000ff
        /*07b8*/ 	.word	0x000000b0
        /*07bc*/ 	.short	0x010a
        /*07be*/ 	.byte	0x31
	.zero		1


	//   ....[107]....
        /*07c0*/ 	.word	0x00006450
        /*07c4*/ 	.word	0x00000040
        /*07c8*/ 	.word	0x00000120
        /*07cc*/ 	.short	0x010a
        /*07ce*/ 	.byte	0xff
	.zero		1


	//   ....[108]....
        /*07d0*/ 	.word	0x00006f20
        /*07d4*/ 	.word	0x00000000
        /*07d8*/ 	.word	0x00000000
        /*07dc*/ 	.short	0x0101
        /*07de*/ 	.byte	0xff
	.zero		1


	//   ....[109]....
        /*07e0*/ 	.word	0x00006f30
        /*07e4*/ 	.word	0x00000002
        /*07e8*/ 	.word	0x000000b0
        /*07ec*/ 	.short	0x010a
        /*07ee*/ 	.byte	0xff
	.zero		1


	//   ....[110]....
        /*07f0*/ 	.word	0x00007010
        /*07f4*/ 	.word	0x00000002
        /*07f8*/ 	.word	0x000000b0
        /*07fc*/ 	.short	0x010a
        /*07fe*/ 	.byte	0xff
	.zero		1


	//   ....[111]....
        /*0800*/ 	.word	0x00007b70
        /*0804*/ 	.word	0x00000048
        /*0808*/ 	.word	0x00000000
        /*080c*/ 	.short	0x0101
        /*080e*/ 	.byte	0xff
	.zero		1


	//   ....[112]....
        /*0810*/ 	.word	0x00007b90
        /*0814*/ 	.word	0x00000000
        /*0818*/ 	.word	0x000000b0
        /*081c*/ 	.short	0x010a
        /*081e*/ 	.byte	0xff
	.zero		1


	//   ....[113]....
        /*0820*/ 	.word	0x00007c60
        /*0824*/ 	.word	0x00000000
        /*0828*/ 	.word	0x000000b0
        /*082c*/ 	.short	0x010a
        /*082e*/ 	.byte	0xff
	.zero		1


	//   ....[114]....
        /*0830*/ 	.word	0x000087c0
        /*0834*/ 	.word	0x00000048
        /*0838*/ 	.word	0x00000000
        /*083c*/ 	.short	0x0101
        /*083e*/ 	.byte	0xff
	.zero		1


	//   ....[115]....
        /*0840*/ 	.word	0x000087e0
        /*0844*/ 	.word	0x00000000
        /*0848*/ 	.word	0x000000b0
        /*084c*/ 	.short	0x010a
        /*084e*/ 	.byte	0xff
	.zero		1


	//   ....[116]....
        /*0850*/ 	.word	0x000088b0
        /*0854*/ 	.word	0x00000000
        /*0858*/ 	.word	0x000000b0
        /*085c*/ 	.short	0x010a
        /*085e*/ 	.byte	0xff
	.zero		1


	//   ....[117]....
        /*0860*/ 	.word	0x00008c10
        /*0864*/ 	.word	0x000000ff
        /*0868*/ 	.word	0x00000000
        /*086c*/ 	.short	0x0101
        /*086e*/ 	.byte	0x05
	.zero		1


	//   ....[118]....
        /*0870*/ 	.word	0x00009470
        /*0874*/ 	.word	0x00000000
        /*0878*/ 	.word	0x00000000
        /*087c*/ 	.short	0x0101
        /*087e*/ 	.byte	0xff
	.zero		1


	//   ....[119]....
        /*0880*/ 	.word	0x00009700
        /*0884*/ 	.word	0x000000ff
        /*0888*/ 	.word	0x00000000
        /*088c*/ 	.short	0x0101
        /*088e*/ 	.byte	0x04
	.zero		1


	//   ....[120]....
        /*0890*/ 	.word	0x00009720
        /*0894*/ 	.word	0x00000002
        /*0898*/ 	.word	0x00000150
        /*089c*/ 	.short	0x010a
        /*089e*/ 	.byte	0xff
	.zero		1


	//   ....[121]....
        /*08a0*/ 	.word	0x00009780
        /*08a4*/ 	.word	0x00000002
        /*08a8*/ 	.word	0x00000058
        /*08ac*/ 	.short	0x010a
        /*08ae*/ 	.byte	0xff
	.zero		1


	//   ....[122]....
        /*08b0*/ 	.word	0x000097e0
        /*08b4*/ 	.word	0x00000002
        /*08b8*/ 	.word	0x00000058
        /*08bc*/ 	.short	0x010a
        /*08be*/ 	.byte	0xff
	.zero		1


	//   ....[123]....
        /*08c0*/ 	.word	0x00009830
        /*08c4*/ 	.word	0x00000002
        /*08c8*/ 	.word	0x00000100
        /*08cc*/ 	.short	0x010a
        /*08ce*/ 	.byte	0xff
	.zero		1


	//   ....[124]....
        /*08d0*/ 	.word	0x00009890
        /*08d4*/ 	.word	0x00000000
        /*08d8*/ 	.word	0x00000000
        /*08dc*/ 	.short	0x010a
        /*08de*/ 	.byte	0xff
	.zero		1


	//   ....[125]....
        /*08e0*/ 	.word	0x000098f0
        /*08e4*/ 	.word	0x00000000
        /*08e8*/ 	.word	0x00000000
        /*08ec*/ 	.short	0x010a
        /*08ee*/ 	.byte	0xff
	.zero		1


	//   ....[126]....
        /*08f0*/ 	.word	0x00009950
        /*08f4*/ 	.word	0x00000000
        /*08f8*/ 	.word	0x00000000
        /*08fc*/ 	.short	0x010a
        /*08fe*/ 	.byte	0xff
	.zero		1


	//   ....[127]....
        /*0900*/ 	.word	0x000099b0
        /*0904*/ 	.word	0x00000000
        /*0908*/ 	.word	0x00000000
        /*090c*/ 	.short	0x010a
        /*090e*/ 	.byte	0xff
	.zero		1


	//   ....[128]....
        /*0910*/ 	.word	0x00009a10
        /*0914*/ 	.word	0x00000000
        /*0918*/ 	.word	0x00000000
        /*091c*/ 	.short	0x010a
        /*091e*/ 	.byte	0xff
	.zero		1


	//   ....[129]....
        /*0920*/ 	.word	0x00009a70
        /*0924*/ 	.word	0x00000000
        /*0928*/ 	.word	0x00000000
        /*092c*/ 	.short	0x010a
        /*092e*/ 	.byte	0xff
	.zero		1


	//   ....[130]....
        /*0930*/ 	.word	0x00009ad0
        /*0934*/ 	.word	0x00000000
        /*0938*/ 	.word	0x00000000
        /*093c*/ 	.short	0x010a
        /*093e*/ 	.byte	0xff
	.zero		1


	//   ....[131]....
        /*0940*/ 	.word	0x00009b30
        /*0944*/ 	.word	0x00000000
        /*0948*/ 	.word	0x00000000
        /*094c*/ 	.short	0x010a
        /*094e*/ 	.byte	0xff
	.zero		1


	//   ....[132]....
        /*0950*/ 	.word	0x00009b90
        /*0954*/ 	.word	0x00000000
        /*0958*/ 	.word	0x00000000
        /*095c*/ 	.short	0x010a
        /*095e*/ 	.byte	0xff
	.zero		1


	//   ....[133]....
        /*0960*/ 	.word	0x00009bf0
        /*0964*/ 	.word	0x00000000
        /*0968*/ 	.word	0x00000000
        /*096c*/ 	.short	0x010a
        /*096e*/ 	.byte	0xff
	.zero		1


	//   ....[134]....
        /*0970*/ 	.word	0x00009c40
        /*0974*/ 	.word	0x00000000
        /*0978*/ 	.word	0x00000140
        /*097c*/ 	.short	0x010a
        /*097e*/ 	.byte	0xff
	.zero		1


	//   ....[135]....
        /*0980*/ 	.word	0x00009ca0
        /*0984*/ 	.word	0x00000000
        /*0988*/ 	.word	0x00000110
        /*098c*/ 	.short	0x010a
        /*098e*/ 	.byte	0xff
	.zero		1


	//   ....[136]....
        /*0990*/ 	.word	0x00009cf0
        /*0994*/ 	.word	0x00000000
        /*0998*/ 	.word	0x00000100
        /*099c*/ 	.short	0x010a
        /*099e*/ 	.byte	0xff
	.zero		1


	//   ....[137]....
        /*09a0*/ 	.word	0x00009d50
        /*09a4*/ 	.word	0x00000000
        /*09a8*/ 	.word	0x00000110
        /*09ac*/ 	.short	0x010a
        /*09ae*/ 	.byte	0xff
	.zero		1


	//   ....[138]....
        /*09b0*/ 	.word	0x00009da0
        /*09b4*/ 	.word	0x00000000
        /*09b8*/ 	.word	0x00000100
        /*09bc*/ 	.short	0x010a
        /*09be*/ 	.byte	0xff
	.zero		1


	//   ....[139]....
        /*09c0*/ 	.word	0x00009e00
        /*09c4*/ 	.word	0x00000002
        /*09c8*/ 	.word	0x00000130
        /*09cc*/ 	.short	0x010a
        /*09ce*/ 	.byte	0xff
	.zero		1


	//   ....[140]....
        /*09d0*/ 	.word	0x00009e60
        /*09d4*/ 	.word	0x00000000
        /*09d8*/ 	.word	0x00000000
        /*09dc*/ 	.short	0x010a
        /*09de*/ 	.byte	0xff
	.zero		1


	//   ....[141]....
        /*09e0*/ 	.word	0x00009ec0
        /*09e4*/ 	.word	0x00000000
        /*09e8*/ 	.word	0x00000000
        /*09ec*/ 	.short	0x010a
        /*09ee*/ 	.byte	0xff
	.zero		1


	//   ....[142]....
        /*09f0*/ 	.word	0x00009f20
        /*09f4*/ 	.word	0x00000000
        /*09f8*/ 	.word	0x00000000
        /*09fc*/ 	.short	0x010a
        /*09fe*/ 	.byte	0xff
	.zero		1


	//   ....[143]....
        /*0a00*/ 	.word	0x00009f70
        /*0a04*/ 	.word	0x00000000
        /*0a08*/ 	.word	0x00000100
        /*0a0c*/ 	.short	0x010a
        /*0a0e*/ 	.byte	0xff
	.zero		1


	//   ....[144]....
        /*0a10*/ 	.word	0x00009fd0
        /*0a14*/ 	.word	0x00000000
        /*0a18*/ 	.word	0x000000f8
        /*0a1c*/ 	.short	0x010a
        /*0a1e*/ 	.byte	0xff
	.zero		1


	//   ....[145]....
        /*0a20*/ 	.word	0x0000a030
        /*0a24*/ 	.word	0x00000000
        /*0a28*/ 	.word	0x000000d0
        /*0a2c*/ 	.short	0x010a
        /*0a2e*/ 	.byte	0xff
	.zero		1


	//   ....[146]....
        /*0a30*/ 	.word	0x0000a090
        /*0a34*/ 	.word	0x00000000
        /*0a38*/ 	.word	0x000000d8
        /*0a3c*/ 	.short	0x010a
        /*0a3e*/ 	.byte	0xff
	.zero		1


	//   ....[147]....
        /*0a40*/ 	.word	0x0000a0f0
        /*0a44*/ 	.word	0x00000000
        /*0a48*/ 	.word	0x000000e0
        /*0a4c*/ 	.short	0x010a
        /*0a4e*/ 	.byte	0xff
	.zero		1


	//   ....[148]....
        /*0a50*/ 	.word	0x0000a150
        /*0a54*/ 	.word	0x00000000
        /*0a58*/ 	.word	0x000000e8
        /*0a5c*/ 	.short	0x010a
        /*0a5e*/ 	.byte	0xff
	.zero		1


	//   ....[149]....
        /*0a60*/ 	.word	0x0000a1b0
        /*0a64*/ 	.word	0x00000000
        /*0a68*/ 	.word	0x000000d0
        /*0a6c*/ 	.short	0x010a
        /*0a6e*/ 	.byte	0xff
	.zero		1


	//   ....[150]....
        /*0a70*/ 	.word	0x0000a210
        /*0a74*/ 	.word	0x00000000
        /*0a78*/ 	.word	0x000000d8
        /*0a7c*/ 	.short	0x010a
        /*0a7e*/ 	.byte	0xff
	.zero		1


	//   ....[151]....
        /*0a80*/ 	.word	0x0000a270
        /*0a84*/ 	.word	0x00000000
        /*0a88*/ 	.word	0x000000e0
        /*0a8c*/ 	.short	0x010a
        /*0a8e*/ 	.byte	0xff
	.zero		1


	//   ....[152]....
        /*0a90*/ 	.word	0x0000a2c0
        /*0a94*/ 	.word	0x00000000
        /*0a98*/ 	.word	0x00000100
        /*0a9c*/ 	.short	0x010a
        /*0a9e*/ 	.byte	0xff
	.zero		1


	//   ....[153]....
        /*0aa0*/ 	.word	0x0000a320
        /*0aa4*/ 	.word	0x00000002
        /*0aa8*/ 	.word	0x000000b0
        /*0aac*/ 	.short	0x010a
        /*0aae*/ 	.byte	0xff
	.zero		1


	//   ....[154]....
        /*0ab0*/ 	.word	0x0000a370
        /*0ab4*/ 	.word	0x00000040
        /*0ab8*/ 	.word	0x00000120
        /*0abc*/ 	.short	0x010a
        /*0abe*/ 	.byte	0xff
	.zero		1


	//   ....[155]....
        /*0ac0*/ 	.word	0x0000a3c0
        /*0ac4*/ 	.word	0x00000002
        /*0ac8*/ 	.word	0x000000b0
        /*0acc*/ 	.short	0x010a
        /*0ace*/ 	.byte	0xff
	.zero		1


	//   ....[156]....
        /*0ad0*/ 	.word	0x0000a410
        /*0ad4*/ 	.word	0x00000000
        /*0ad8*/ 	.word	0x000000b0
        /*0adc*/ 	.short	0x010a
        /*0ade*/ 	.byte	0xff
	.zero		1


	//   ....[157]....
        /*0ae0*/ 	.word	0x0000a460
        /*0ae4*/ 	.word	0x00000000
        /*0ae8*/ 	.word	0x000000b0
        /*0aec*/ 	.short	0x010a
        /*0aee*/ 	.byte	0xff
	.zero		1


	//----- nvinfo : EIATTR_NUM_MBARRIERS
	.align		4
.L_47:
        /*0af0*/ 	.byte	0x03, 0x38
        /*0af2*/ 	.short	0x002c


	//----- nvinfo : EIATTR_EXIT_INSTR_OFFSETS
	.align		4
        /*0af4*/ 	.byte	0x04, 0x1c
        /*0af6*/ 	.short	(.L_49 - .L_48)


	//   ....[0]....
.L_48:
        /*0af8*/ 	.word	0x00002fb0


	//   ....[1]....
        /*0afc*/ 	.word	0x000034a0


	//   ....[2]....
        /*0b00*/ 	.word	0x00003500


	//   ....[3]....
        /*0b04*/ 	.word	0x00004400


	//   ....[4]....
        /*0b08*/ 	.word	0x000053f0


	//   ....[5]....
        /*0b0c*/ 	.word	0x00005430


	//   ....[6]....
        /*0b10*/ 	.word	0x000095f0


	//   ....[7]....
        /*0b14*/ 	.word	0x00009670


	//   ....[8]....
        /*0b18*/ 	.word	0x000096a0


	//   ....[9]....
        /*0b1c*/ 	.word	0x00009710


	//----- nvinfo : EIATTR_MAX_THREADS
	.align		4
.L_49:
        /*0b20*/ 	.byte	0x04, 0x05
        /*0b22*/ 	.short	(.L_51 - .L_50)
.L_50:
        /*0b24*/ 	.word	0x00000100
        /*0b28*/ 	.word	0x00000001
        /*0b2c*/ 	.word	0x00000001


	//----- nvinfo : EIATTR_CRS_STACK_SIZE
	.align		4
.L_51:
        /*0b30*/ 	.byte	0x04, 0x1e
        /*0b32*/ 	.short	(.L_53 - .L_52)
.L_52:
        /*0b34*/ 	.word	0x00000000


	//----- nvinfo : EIATTR_CBANK_PARAM_SIZE
	.align		4
.L_53:
        /*0b38*/ 	.byte	0x03, 0x19
        /*0b3a*/ 	.short	0x0c00


	//----- nvinfo : EIATTR_PARAM_CBANK
	.align		4
        /*0b3c*/ 	.byte	0x04, 0x0a
        /*0b3e*/ 	.short	(.L_55 - .L_54)
	.align		4
.L_54:
        /*0b40*/ 	.word	index@(.nv.constant0._ZN7cutlass13device_kernelINS_4gemm6kernel13GemmUniversalIN4cute5tupleIJiiiiEEENS1_10collective13CollectiveMmaINS1_46MainloopSm100TmaUmmaWarpSpecializedBlockScaledILi11ELi2ELi2ENS5_IJNS4_1CILi1EEENSA_ILi4EEESB_EEEEENS5_IJNSA_ILi128EEESF_SF_EEENS5_IJNS_12float_e2m1_tENS_13float_ue8m0_tEEEENS5_IJNS5_IJlSB_lEEENS4_6LayoutINS5_IJNS5_IJNS5_IJNSA_ILi32EEESC_EEEiEEESO_NS5_IJSB_iEEEEEENS5_IJNS5_IJNS5_IJNSA_ILi16EEESC_EEEiEEENS5_IJNS5_IJNSA_ILi0EEESB_EEENSA_ILi512EEEEEENS5_IJSU_iEEEEEEEEEEESJ_S11_NS4_8TiledMMAINS4_8MMA_AtomIJNS4_17SM100_MMA_MXF4_SSISH_SH_fSI_Li128ELi128ELi32ELNS4_4UMMA5MajorE0ELS16_0ELNS15_7ScaleInE0ELS17_0EEEEEENSL_INS5_IJSB_SB_SB_EEENS5_IJSU_SU_SU_EEEEENS5_IJNS4_10UnderscoreES1D_S1D_EEEEENS5_IJNS4_23SM90_TMA_LOAD_MULTICASTES1G_EEENS5_IJNS4_14ComposedLayoutINS4_7SwizzleILi2ELi4ELi3EEENS4_18smem_ptr_flag_bitsILi4EEENSL_INS5_IJNSA_ILi8EEESF_EEENS5_IJSF_SB_EEEEEEENSL_INS5_IJNS5_IJNS5_IJSN_SB_EEENS5_IJSM_NSA_ILi2EEEEEEEEESB_NS5_IJS1T_SB_EEEEEENS5_IJNS5_IJNS5_IJSS_SW_EEESV_EEESU_NS5_IJS1T_SW_EEEEEEEEEEEvNS4_8identityENS5_IJNS4_13SM90_TMA_LOADES25_EEES23_vS24_EENS_8epilogue10collective18CollectiveEpilogueINS28_23Sm100TmaWarpSpecializedILi4ELi2ELi32ELb1ELb0EEEJSG_NS5_IJNSL_ISF_SB_EENSL_ISM_SB_EEEEENS_10bfloat16_tESK_S2G_SK_NS28_6fusion15FusionCallbacksIS2C_NS2H_17LinearCombinationIS2G_fS2G_fLNS_15FloatRoundStyleE2EEESG_S2F_JEEENS4_5SM1004TMEM4LOAD26SM100_TMEM_LOAD_32dp32b32xES25_NS1I_IS1K_NS1L_ILi16EEENSL_INS5_IJS1N_SM_EEENS5_IJSM_SB_EEEEEEENS4_39AutoVectorizingCopyWithAssumedAlignmentILi128EEENS4_14SM90_TMA_STOREES2V_S2X_S2X_EEEvvEEEEvNT_6ParamsE)
        /*0b44*/ 	.short	0x0380
        /*0b46*/ 	.short	0x0c00


	//----- nvinfo : EIATTR_SW_WAR
	.align		4
.L_55:
        /*0b48*/ 	.byte	0x04, 0x36
        /*0b4a*/ 	.short	(.L_57 - .L_56)
.L_56:
        /*0b4c*/ 	.word	0x00000008
.L_57:


//--------------------- .nv.callgraph             --------------------------
	.section	.nv.callgraph,"",@"SHT_CUDA_CALLGRAPH"
	.align	4
	.sectionentsize	8
	.align		4
        /*0000*/ 	.word	0x00000000
	.align		4
        /*0004*/ 	.word	0xffffffff
	.align		4
        /*0008*/ 	.word	index@(_ZN7cutlass13device_kernelINS_4gemm6kernel13GemmUniversalIN4cute5tupleIJiiiiEEENS1_10collective13CollectiveMmaINS1_46MainloopSm100TmaUmmaWarpSpecializedBlockScaledILi11ELi2ELi2ENS5_IJNS4_1CILi1EEENSA_ILi4EEESB_EEEEENS5_IJNSA_ILi128EEESF_SF_EEENS5_IJNS_12float_e2m1_tENS_13float_ue8m0_tEEEENS5_IJNS5_IJlSB_lEEENS4_6LayoutINS5_IJNS5_IJNS5_IJNSA_ILi32EEESC_EEEiEEESO_NS5_IJSB_iEEEEEENS5_IJNS5_IJNS5_IJNSA_ILi16EEESC_EEEiEEENS5_IJNS5_IJNSA_ILi0EEESB_EEENSA_ILi512EEEEEENS5_IJSU_iEEEEEEEEEEESJ_S11_NS4_8TiledMMAINS4_8MMA_AtomIJNS4_17SM100_MMA_MXF4_SSISH_SH_fSI_Li128ELi128ELi32ELNS4_4UMMA5MajorE0ELS16_0ELNS15_7ScaleInE0ELS17_0EEEEEENSL_INS5_IJSB_SB_SB_EEENS5_IJSU_SU_SU_EEEEENS5_IJNS4_10UnderscoreES1D_S1D_EEEEENS5_IJNS4_23SM90_TMA_LOAD_MULTICASTES1G_EEENS5_IJNS4_14ComposedLayoutINS4_7SwizzleILi2ELi4ELi3EEENS4_18smem_ptr_flag_bitsILi4EEENSL_INS5_IJNSA_ILi8EEESF_EEENS5_IJSF_SB_EEEEEEENSL_INS5_IJNS5_IJNS5_IJSN_SB_EEENS5_IJSM_NSA_ILi2EEEEEEEEESB_NS5_IJS1T_SB_EEEEEENS5_IJNS5_IJNS5_IJSS_SW_EEESV_EEESU_NS5_IJS1T_SW_EEEEEEEEEEEvNS4_8identityENS5_IJNS4_13SM90_TMA_LOADES25_EEES23_vS24_EENS_8epilogue10collective18CollectiveEpilogueINS28_23Sm100TmaWarpSpecializedILi4ELi2ELi32ELb1ELb0EEEJSG_NS5_IJNSL_ISF_SB_EENSL_ISM_SB_EEEEENS_10bfloat16_tESK_S2G_SK_NS28_6fusion15FusionCallbacksIS2C_NS2H_17LinearCombinationIS2G_fS2G_fLNS_15FloatRoundStyleE2EEESG_S2F_JEEENS4_5SM1004TMEM4LOAD26SM100_TMEM_LOAD_32dp32b32xES25_NS1I_IS1K_NS1L_ILi16EEENSL_INS5_IJS1N_SM_EEENS5_IJSM_SB_EEEEEEENS4_39AutoVectorizingCopyWithAssumedAlignmentILi128EEENS4_14SM90_TMA_STOREES2V_S2X_S2X_EEEvvEEEEvNT_6ParamsE)
	.align		4
        /*000c*/ 	.word	index@(__assertfail)
	.align		4
        /*0010*/ 	.word	0x00000000
	.align		4
        /*0014*/ 	.word	0xfffffffe
	.align		4
        /*0018*/ 	.word	0x00000000
	.align		4
        /*001c*/ 	.word	0xfffffffd
	.align		4
        /*0020*/ 	.word	0x00000000
	.align		4
        /*0024*/ 	.word	0xfffffffc


//--------------------- .nv.constant4             --------------------------
	.section	.nv.constant4,"a",@progbits
	.align	8
	.align		8
.nv.constant4:
        /*0000*/ 	.dword	__assertfail
	.align		8
        /*0008*/ 	.dword	__unnamed_1
	.align		8
        /*0010*/ 	.dword	__unnamed_2
	.align		8
        /*0018*/ 	.dword	_ZN40_INTERNAL_2a35ad65_4_k_cu_ffab8b29_262564cuda3std3__45__cpo5beginE
	.align		8
        /*0020*/ 	.dword	_ZN40_INTERNAL_2a35ad65_4_k_cu_ffab8b29_262564cuda3std3__45__cpo3endE
	.align		8
        /*0028*/ 	.dword	_ZN40_INTERNAL_2a35ad65_4_k_cu_ffab8b29_262564cuda3std3__45__cpo6cbeginE
	.align		8
        /*0030*/ 	.dword	_ZN40_INTERNAL_2a35ad65_4_k_cu_ffab8b29_262564cuda3std3__45__cpo4cendE
	.align		8
        /*0038*/ 	.dword	_ZN40_INTERNAL_2a35ad65_4_k_cu_ffab8b29_262564cuda3std3__442_GLOBAL__N__2a35ad65_4_k_cu_ffab8b29_262566ignoreE
	.align		8
        /*0040*/ 	.dword	_ZN40_INTERNAL_2a35ad65_4_k_cu_ffab8b29_262564cuda3std3__419piecewise_constructE
	.align		8
        /*0048*/ 	.dword	_ZN40_INTERNAL_2a35ad65_4_k_cu_ffab8b29_262564cuda3std3__48in_placeE
	.align		8
        /*0050*/ 	.dword	_ZN40_INTERNAL_2a35ad65_4_k_cu_ffab8b29_262564cuda3std6ranges3__45__cpo4swapE
	.align		8
        /*0058*/ 	.dword	_ZN40_INTERNAL_2a35ad65_4_k_cu_ffab8b29_262564cuda3std6ranges3__45__cpo9iter_moveE
	.align		8
        /*0060*/ 	.dword	_ZN40_INTERNAL_2a35ad65_4_k_cu_ffab8b29_262564cute7productE
	.align		8
        /*0068*/ 	.dword	_ZN40_INTERNAL_2a35ad65_4_k_cu_ffab8b29_262564cute1_E
	.align		8
        /*0070*/ 	.dword	$str$25
	.align		8
        /*0078*/ 	.dword	$str$26
	.align		8
        /*0080*/ 	.dword	$str$29
	.align		8
        /*0088*/ 	.dword	$str$30


//--------------------- .text._ZN7cutlass13device_kernelINS_4gemm6kernel13GemmUniversalIN4cute5tupleIJiiiiEEENS1_10collective13CollectiveMmaINS1_46MainloopSm100TmaUmmaWarpSpecializedBlockScaledILi11ELi2ELi2ENS5_IJNS4_1CILi1EEENSA_ILi4EEESB_EEEEENS5_IJNSA_ILi128EEESF_SF_EEENS5_IJNS_12float_e2m1_tENS_13float_ue8m0_tEEEENS5_IJNS5_IJlSB_lEEENS4_6LayoutINS5_IJNS5_IJNS5_IJNSA_ILi32EEESC_EEEiEEESO_NS5_IJSB_iEEEEEENS5_IJNS5_IJNS5_IJNSA_ILi16EEESC_EEEiEEENS5_IJNS5_IJNSA_ILi0EEESB_EEENSA_ILi512EEEEEENS5_IJSU_iEEEEEEEEEEESJ_S11_NS4_8TiledMMAINS4_8MMA_AtomIJNS4_17SM100_MMA_MXF4_SSISH_SH_fSI_Li128ELi128ELi32ELNS4_4UMMA5MajorE0ELS16_0ELNS15_7ScaleInE0ELS17_0EEEEEENSL_INS5_IJSB_SB_SB_EEENS5_IJSU_SU_SU_EEEEENS5_IJNS4_10UnderscoreES1D_S1D_EEEEENS5_IJNS4_23SM90_TMA_LOAD_MULTICASTES1G_EEENS5_IJNS4_14ComposedLayoutINS4_7SwizzleILi2ELi4ELi3EEENS4_18smem_ptr_flag_bitsILi4EEENSL_INS5_IJNSA_ILi8EEESF_EEENS5_IJSF_SB_EEEEEEENSL_INS5_IJNS5_IJNS5_IJSN_SB_EEENS5_IJSM_NSA_ILi2EEEEEEEEESB_NS5_IJS1T_SB_EEEEEENS5_IJNS5_IJNS5_IJSS_SW_EEESV_EEESU_NS5_IJS1T_SW_EEEEEEEEEEEvNS4_8identityENS5_IJNS4_13SM90_TMA_LOADES25_EEES23_vS24_EENS_8epilogue10collective18CollectiveEpilogueINS28_23Sm100TmaWarpSpecializedILi4ELi2ELi32ELb1ELb0EEEJSG_NS5_IJNSL_ISF_SB_EENSL_ISM_SB_EEEEENS_10bfloat16_tESK_S2G_SK_NS28_6fusion15FusionCallbacksIS2C_NS2H_17LinearCombinationIS2G_fS2G_fLNS_15FloatRoundStyleE2EEESG_S2F_JEEENS4_5SM1004TMEM4LOAD26SM100_TMEM_LOAD_32dp32b32xES25_NS1I_IS1K_NS1L_ILi16EEENSL_INS5_IJS1N_SM_EEENS5_IJSM_SB_EEEEEEENS4_39AutoVectorizingCopyWithAssumedAlignmentILi128EEENS4_14SM90_TMA_STOREES2V_S2X_S2X_EEEvvEEEEvNT_6ParamsE --------------------------
	.section	.text._ZN7cutlass13device_kernelINS_4gemm6kernel13GemmUniversalIN4cute5tupleIJiiiiEEENS1_10collective13CollectiveMmaINS1_46MainloopSm100TmaUmmaWarpSpecializedBlockScaledILi11ELi2ELi2ENS5_IJNS4_1CILi1EEENSA_ILi4EEESB_EEEEENS5_IJNSA_ILi128EEESF_SF_EEENS5_IJNS_12float_e2m1_tENS_13float_ue8m0_tEEEENS5_IJNS5_IJlSB_lEEENS4_6LayoutINS5_IJNS5_IJNS5_IJNSA_ILi32EEESC_EEEiEEESO_NS5_IJSB_iEEEEEENS5_IJNS5_IJNS5_IJNSA_ILi16EEESC_EEEiEEENS5_IJNS5_IJNSA_ILi0EEESB_EEENSA_ILi512EEEEEENS5_IJSU_iEEEEEEEEEEESJ_S11_NS4_8TiledMMAINS4_8MMA_AtomIJNS4_17SM100_MMA_MXF4_SSISH_SH_fSI_Li128ELi128ELi32ELNS4_4UMMA5MajorE0ELS16_0ELNS15_7ScaleInE0ELS17_0EEEEEENSL_INS5_IJSB_SB_SB_EEENS5_IJSU_SU_SU_EEEEENS5_IJNS4_10UnderscoreES1D_S1D_EEEEENS5_IJNS4_23SM90_TMA_LOAD_MULTICASTES1G_EEENS5_IJNS4_14ComposedLayoutINS4_7SwizzleILi2ELi4ELi3EEENS4_18smem_ptr_flag_bitsILi4EEENSL_INS5_IJNSA_ILi8EEESF_EEENS5_IJSF_SB_EEEEEEENSL_INS5_IJNS5_IJNS5_IJSN_SB_EEENS5_IJSM_NSA_ILi2EEEEEEEEESB_NS5_IJS1T_SB_EEEEEENS5_IJNS5_IJNS5_IJSS_SW_EEESV_EEESU_NS5_IJS1T_SW_EEEEEEEEEEEvNS4_8identityENS5_IJNS4_13SM90_TMA_LOADES25_EEES23_vS24_EENS_8epilogue10collective18CollectiveEpilogueINS28_23Sm100TmaWarpSpecializedILi4ELi2ELi32ELb1ELb0EEEJSG_NS5_IJNSL_ISF_SB_EENSL_ISM_SB_EEEEENS_10bfloat16_tESK_S2G_SK_NS28_6fusion15FusionCallbacksIS2C_NS2H_17LinearCombinationIS2G_fS2G_fLNS_15FloatRoundStyleE2EEESG_S2F_JEEENS4_5SM1004TMEM4LOAD26SM100_TMEM_LOAD_32dp32b32xES25_NS1I_IS1K_NS1L_ILi16EEENSL_INS5_IJS1N_SM_EEENS5_IJSM_SB_EEEEEEENS4_39AutoVectorizingCopyWithAssumedAlignmentILi128EEENS4_14SM90_TMA_STOREES2V_S2X_S2X_EEEvvEEEEvNT_6ParamsE,"ax",@progbits
	.align	128
.text._ZN7cutlass13device_kernelINS_4gemm6kernel13GemmUniversalIN4cute5tupleIJiiiiEEENS1_10collective13CollectiveMmaINS1_46MainloopSm100TmaUmmaWarpSpecializedBlockScaledILi11ELi2ELi2ENS5_IJNS4_1CILi1EEENSA_ILi4EEESB_EEEEENS5_IJNSA_ILi128EEESF_SF_EEENS5_IJNS_12float_e2m1_tENS_13float_ue8m0_tEEEENS5_IJNS5_IJlSB_lEEENS4_6LayoutINS5_IJNS5_IJNS5_IJNSA_ILi32EEESC_EEEiEEESO_NS5_IJSB_iEEEEEENS5_IJNS5_IJNS5_IJNSA_ILi16EEESC_EEEiEEENS5_IJNS5_IJNSA_ILi0EEESB_EEENSA_ILi512EEEEEENS5_IJSU_iEEEEEEEEEEESJ_S11_NS4_8TiledMMAINS4_8MMA_AtomIJNS4_17SM100_MMA_MXF4_SSISH_SH_fSI_Li128ELi128ELi32ELNS4_4UMMA5MajorE0ELS16_0ELNS15_7ScaleInE0ELS17_0EEEEEENSL_INS5_IJSB_SB_SB_EEENS5_IJSU_SU_SU_EEEEENS5_IJNS4_10UnderscoreES1D_S1D_EEEEENS5_IJNS4_23SM90_TMA_LOAD_MULTICASTES1G_EEENS5_IJNS4_14ComposedLayoutINS4_7SwizzleILi2ELi4ELi3EEENS4_18smem_ptr_flag_bitsILi4EEENSL_INS5_IJNSA_ILi8EEESF_EEENS5_IJSF_SB_EEEEEEENSL_INS5_IJNS5_IJNS5_IJSN_SB_EEENS5_IJSM_NSA_ILi2EEEEEEEEESB_NS5_IJS1T_SB_EEEEEENS5_IJNS5_IJNS5_IJSS_SW_EEESV_EEESU_NS5_IJS1T_SW_EEEEEEEEEEEvNS4_8identityENS5_IJNS4_13SM90_TMA_LOADES25_EEES23_vS24_EENS_8epilogue10collective18CollectiveEpilogueINS28_23Sm100TmaWarpSpecializedILi4ELi2ELi32ELb1ELb0EEEJSG_NS5_IJNSL_ISF_SB_EENSL_ISM_SB_EEEEENS_10bfloat16_tESK_S2G_SK_NS28_6fusion15FusionCallbacksIS2C_NS2H_17LinearCombinationIS2G_fS2G_fLNS_15FloatRoundStyleE2EEESG_S2F_JEEENS4_5SM1004TMEM4LOAD26SM100_TMEM_LOAD_32dp32b32xES25_NS1I_IS1K_NS1L_ILi16EEENSL_INS5_IJS1N_SM_EEENS5_IJSM_SB_EEEEEEENS4_39AutoVectorizingCopyWithAssumedAlignmentILi128EEENS4_14SM90_TMA_STOREES2V_S2X_S2X_EEEvvEEEEvNT_6ParamsE:
        .type           _ZN7cutlass13device_kernelINS_4gemm6kernel13GemmUniversalIN4cute5tupleIJiiiiEEENS1_10collective13CollectiveMmaINS1_46MainloopSm100TmaUmmaWarpSpecializedBlockScaledILi11ELi2ELi2ENS5_IJNS4_1CILi1EEENSA_ILi4EEESB_EEEEENS5_IJNSA_ILi128EEESF_SF_EEENS5_IJNS_12float_e2m1_tENS_13float_ue8m0_tEEEENS5_IJNS5_IJlSB_lEEENS4_6LayoutINS5_IJNS5_IJNS5_IJNSA_ILi32EEESC_EEEiEEESO_NS5_IJSB_iEEEEEENS5_IJNS5_IJNS5_IJNSA_ILi16EEESC_EEEiEEENS5_IJNS5_IJNSA_ILi0EEESB_EEENSA_ILi512EEEEEENS5_IJSU_iEEEEEEEEEEESJ_S11_NS4_8TiledMMAINS4_8MMA_AtomIJNS4_17SM100_MMA_MXF4_SSISH_SH_fSI_Li128ELi128ELi32ELNS4_4UMMA5MajorE0ELS16_0ELNS15_7ScaleInE0ELS17_0EEEEEENSL_INS5_IJSB_SB_SB_EEENS5_IJSU_SU_SU_EEEEENS5_IJNS4_10UnderscoreES1D_S1D_EEEEENS5_IJNS4_23SM90_TMA_LOAD_MULTICASTES1G_EEENS5_IJNS4_14ComposedLayoutINS4_7SwizzleILi2ELi4ELi3EEENS4_18smem_ptr_flag_bitsILi4EEENSL_INS5_IJNSA_ILi8EEESF_EEENS5_IJSF_SB_EEEEEEENSL_INS5_IJNS5_IJNS5_IJSN_SB_EEENS5_IJSM_NSA_ILi2EEEEEEEEESB_NS5_IJS1T_SB_EEEEEENS5_IJNS5_IJNS5_IJSS_SW_EEESV_EEESU_NS5_IJS1T_SW_EEEEEEEEEEEvNS4_8identityENS5_IJNS4_13SM90_TMA_LOADES25_EEES23_vS24_EENS_8epilogue10collective18CollectiveEpilogueINS28_23Sm100TmaWarpSpecializedILi4ELi2ELi32ELb1ELb0EEEJSG_NS5_IJNSL_ISF_SB_EENSL_ISM_SB_EEEEENS_10bfloat16_tESK_S2G_SK_NS28_6fusion15FusionCallbacksIS2C_NS2H_17LinearCombinationIS2G_fS2G_fLNS_15FloatRoundStyleE2EEESG_S2F_JEEENS4_5SM1004TMEM4LOAD26SM100_TMEM_LOAD_32dp32b32xES25_NS1I_IS1K_NS1L_ILi16EEENSL_INS5_IJS1N_SM_EEENS5_IJSM_SB_EEEEEEENS4_39AutoVectorizingCopyWithAssumedAlignmentILi128EEENS4_14SM90_TMA_STOREES2V_S2X_S2X_EEEvvEEEEvNT_6ParamsE,@function
        .size           _ZN7cutlass13device_kernelINS_4gemm6kernel13GemmUniversalIN4cute5tupleIJiiiiEEENS1_10collective13CollectiveMmaINS1_46MainloopSm100TmaUmmaWarpSpecializedBlockScaledILi11ELi2ELi2ENS5_IJNS4_1CILi1EEENSA_ILi4EEESB_EEEEENS5_IJNSA_ILi128EEESF_SF_EEENS5_IJNS_12float_e2m1_tENS_13float_ue8m0_tEEEENS5_IJNS5_IJlSB_lEEENS4_6LayoutINS5_IJNS5_IJNS5_IJNSA_ILi32EEESC_EEEiEEESO_NS5_IJSB_iEEEEEENS5_IJNS5_IJNS5_IJNSA_ILi16EEESC_EEEiEEENS5_IJNS5_IJNSA_ILi0EEESB_EEENSA_ILi512EEEEEENS5_IJSU_iEEEEEEEEEEESJ_S11_NS4_8TiledMMAINS4_8MMA_AtomIJNS4_17SM100_MMA_MXF4_SSISH_SH_fSI_Li128ELi128ELi32ELNS4_4UMMA5MajorE0ELS16_0ELNS15_7ScaleInE0ELS17_0EEEEEENSL_INS5_IJSB_SB_SB_EEENS5_IJSU_SU_SU_EEEEENS5_IJNS4_10UnderscoreES1D_S1D_EEEEENS5_IJNS4_23SM90_TMA_LOAD_MULTICASTES1G_EEENS5_IJNS4_14ComposedLayoutINS4_7SwizzleILi2ELi4ELi3EEENS4_18smem_ptr_flag_bitsILi4EEENSL_INS5_IJNSA_ILi8EEESF_EEENS5_IJSF_SB_EEEEEEENSL_INS5_IJNS5_IJNS5_IJSN_SB_EEENS5_IJSM_NSA_ILi2EEEEEEEEESB_NS5_IJS1T_SB_EEEEEENS5_IJNS5_IJNS5_IJSS_SW_EEESV_EEESU_NS5_IJS1T_SW_EEEEEEEEEEEvNS4_8identityENS5_IJNS4_13SM90_TMA_LOADES25_EEES23_vS24_EENS_8epilogue10collective18CollectiveEpilogueINS28_23Sm100TmaWarpSpecializedILi4ELi2ELi32ELb1ELb0EEEJSG_NS5_IJNSL_ISF_SB_EENSL_ISM_SB_EEEEENS_10bfloat16_tESK_S2G_SK_NS28_6fusion15FusionCallbacksIS2C_NS2H_17LinearCombinationIS2G_fS2G_fLNS_15FloatRoundStyleE2EEESG_S2F_JEEENS4_5SM1004TMEM4LOAD26SM100_TMEM_LOAD_32dp32b32xES25_NS1I_IS1K_NS1L_ILi16EEENSL_INS5_IJS1N_SM_EEENS5_IJSM_SB_EEEEEEENS4_39AutoVectorizingCopyWithAssumedAlignmentILi128EEENS4_14SM90_TMA_STOREES2V_S2X_S2X_EEEvvEEEEvNT_6ParamsE,(.L_x_203 - _ZN7cutlass13device_kernelINS_4gemm6kernel13GemmUniversalIN4cute5tupleIJiiiiEEENS1_10collective13CollectiveMmaINS1_46MainloopSm100TmaUmmaWarpSpecializedBlockScaledILi11ELi2ELi2ENS5_IJNS4_1CILi1EEENSA_ILi4EEESB_EEEEENS5_IJNSA_ILi128EEESF_SF_EEENS5_IJNS_12float_e2m1_tENS_13float_ue8m0_tEEEENS5_IJNS5_IJlSB_lEEENS4_6LayoutINS5_IJNS5_IJNS5_IJNSA_ILi32EEESC_EEEiEEESO_NS5_IJSB_iEEEEEENS5_IJNS5_IJNS5_IJNSA_ILi16EEESC_EEEiEEENS5_IJNS5_IJNSA_ILi0EEESB_EEENSA_ILi512EEEEEENS5_IJSU_iEEEEEEEEEEESJ_S11_NS4_8TiledMMAINS4_8MMA_AtomIJNS4_17SM100_MMA_MXF4_SSISH_SH_fSI_Li128ELi128ELi32ELNS4_4UMMA5MajorE0ELS16_0ELNS15_7ScaleInE0ELS17_0EEEEEENSL_INS5_IJSB_SB_SB_EEENS5_IJSU_SU_SU_EEEEENS5_IJNS4_10UnderscoreES1D_S1D_EEEEENS5_IJNS4_23SM90_TMA_LOAD_MULTICASTES1G_EEENS5_IJNS4_14ComposedLayoutINS4_7SwizzleILi2ELi4ELi3EEENS4_18smem_ptr_flag_bitsILi4EEENSL_INS5_IJNSA_ILi8EEESF_EEENS5_IJSF_SB_EEEEEEENSL_INS5_IJNS5_IJNS5_IJSN_SB_EEENS5_IJSM_NSA_ILi2EEEEEEEEESB_NS5_IJS1T_SB_EEEEEENS5_IJNS5_IJNS5_IJSS_SW_EEESV_EEESU_NS5_IJS1T_SW_EEEEEEEEEEEvNS4_8identityENS5_IJNS4_13SM90_TMA_LOADES25_EEES23_vS24_EENS_8epilogue10collective18CollectiveEpilogueINS28_23Sm100TmaWarpSpecializedILi4ELi2ELi32ELb1ELb0EEEJSG_NS5_IJNSL_ISF_SB_EENSL_ISM_SB_EEEEENS_10bfloat16_tESK_S2G_SK_NS28_6fusion15FusionCallbacksIS2C_NS2H_17LinearCombinationIS2G_fS2G_fLNS_15FloatRoundStyleE2EEESG_S2F_JEEENS4_5SM1004TMEM4LOAD26SM100_TMEM_LOAD_32dp32b32xES25_NS1I_IS1K_NS1L_ILi16EEENSL_INS5_IJS1N_SM_EEENS5_IJSM_SB_EEEEEEENS4_39AutoVectorizingCopyWithAssumedAlignmentILi128EEENS4_14SM90_TMA_STOREES2V_S2X_S2X_EEEvvEEEEvNT_6ParamsE)
        .other          _ZN7cutlass13device_kernelINS_4gemm6kernel13GemmUniversalIN4cute5tupleIJiiiiEEENS1_10collective13CollectiveMmaINS1_46MainloopSm100TmaUmmaWarpSpecializedBlockScaledILi11ELi2ELi2ENS5_IJNS4_1CILi1EEENSA_ILi4EEESB_EEEEENS5_IJNSA_ILi128EEESF_SF_EEENS5_IJNS_12float_e2m1_tENS_13float_ue8m0_tEEEENS5_IJNS5_IJlSB_lEEENS4_6LayoutINS5_IJNS5_IJNS5_IJNSA_ILi32EEESC_EEEiEEESO_NS5_IJSB_iEEEEEENS5_IJNS5_IJNS5_IJNSA_ILi16EEESC_EEEiEEENS5_IJNS5_IJNSA_ILi0EEESB_EEENSA_ILi512EEEEEENS5_IJSU_iEEEEEEEEEEESJ_S11_NS4_8TiledMMAINS4_8MMA_AtomIJNS4_17SM100_MMA_MXF4_SSISH_SH_fSI_Li128ELi128ELi32ELNS4_4UMMA5MajorE0ELS16_0ELNS15_7ScaleInE0ELS17_0EEEEEENSL_INS5_IJSB_SB_SB_EEENS5_IJSU_SU_SU_EEEEENS5_IJNS4_10UnderscoreES1D_S1D_EEEEENS5_IJNS4_23SM90_TMA_LOAD_MULTICASTES1G_EEENS5_IJNS4_14ComposedLayoutINS4_7SwizzleILi2ELi4ELi3EEENS4_18smem_ptr_flag_bitsILi4EEENSL_INS5_IJNSA_ILi8EEESF_EEENS5_IJSF_SB_EEEEEEENSL_INS5_IJNS5_IJNS5_IJSN_SB_EEENS5_IJSM_NSA_ILi2EEEEEEEEESB_NS5_IJS1T_SB_EEEEEENS5_IJNS5_IJNS5_IJSS_SW_EEESV_EEESU_NS5_IJS1T_SW_EEEEEEEEEEEvNS4_8identityENS5_IJNS4_13SM90_TMA_LOADES25_EEES23_vS24_EENS_8epilogue10collective18CollectiveEpilogueINS28_23Sm100TmaWarpSpecializedILi4ELi2ELi32ELb1ELb0EEEJSG_NS5_IJNSL_ISF_SB_EENSL_ISM_SB_EEEEENS_10bfloat16_tESK_S2G_SK_NS28_6fusion15FusionCallbacksIS2C_NS2H_17LinearCombinationIS2G_fS2G_fLNS_15FloatRoundStyleE2EEESG_S2F_JEEENS4_5SM1004TMEM4LOAD26SM100_TMEM_LOAD_32dp32b32xES25_NS1I_IS1K_NS1L_ILi16EEENSL_INS5_IJS1N_SM_EEENS5_IJSM_SB_EEEEEEENS4_39AutoVectorizingCopyWithAssumedAlignmentILi128EEENS4_14SM90_TMA_STOREES2V_S2X_S2X_EEEvvEEEEvNT_6ParamsE,@"STO_CUDA_ENTRY STV_DEFAULT"
_ZN7cutlass13device_kernelINS_4gemm6kernel13GemmUniversalIN4cute5tupleIJiiiiEEENS1_10collective13CollectiveMmaINS1_46MainloopSm100TmaUmmaWarpSpecializedBlockScaledILi11ELi2ELi2ENS5_IJNS4_1CILi1EEENSA_ILi4EEESB_EEEEENS5_IJNSA_ILi128EEESF_SF_EEENS5_IJNS_12float_e2m1_tENS_13float_ue8m0_tEEEENS5_IJNS5_IJlSB_lEEENS4_6LayoutINS5_IJNS5_IJNS5_IJNSA_ILi32EEESC_EEEiEEESO_NS5_IJSB_iEEEEEENS5_IJNS5_IJNS5_IJNSA_ILi16EEESC_EEEiEEENS5_IJNS5_IJNSA_ILi0EEESB_EEENSA_ILi512EEEEEENS5_IJSU_iEEEEEEEEEEESJ_S11_NS4_8TiledMMAINS4_8MMA_AtomIJNS4_17SM100_MMA_MXF4_SSISH_SH_fSI_Li128ELi128ELi32ELNS4_4UMMA5MajorE0ELS16_0ELNS15_7ScaleInE0ELS17_0EEEEEENSL_INS5_IJSB_SB_SB_EEENS5_IJSU_SU_SU_EEEEENS5_IJNS4_10UnderscoreES1D_S1D_EEEEENS5_IJNS4_23SM90_TMA_LOAD_MULTICASTES1G_EEENS5_IJNS4_14ComposedLayoutINS4_7SwizzleILi2ELi4ELi3EEENS4_18smem_ptr_flag_bitsILi4EEENSL_INS5_IJNSA_ILi8EEESF_EEENS5_IJSF_SB_EEEEEEENSL_INS5_IJNS5_IJNS5_IJSN_SB_EEENS5_IJSM_NSA_ILi2EEEEEEEEESB_NS5_IJS1T_SB_EEEEEENS5_IJNS5_IJNS5_IJSS_SW_EEESV_EEESU_NS5_IJS1T_SW_EEEEEEEEEEEvNS4_8identityENS5_IJNS4_13SM90_TMA_LOADES25_EEES23_vS24_EENS_8epilogue10collective18CollectiveEpilogueINS28_23Sm100TmaWarpSpecializedILi4ELi2ELi32ELb1ELb0EEEJSG_NS5_IJNSL_ISF_SB_EENSL_ISM_SB_EEEEENS_10bfloat16_tESK_S2G_SK_NS28_6fusion15FusionCallbacksIS2C_NS2H_17LinearCombinationIS2G_fS2G_fLNS_15FloatRoundStyleE2EEESG_S2F_JEEENS4_5SM1004TMEM4LOAD26SM100_TMEM_LOAD_32dp32b32xES25_NS1I_IS1K_NS1L_ILi16EEENSL_INS5_IJS1N_SM_EEENS5_IJSM_SB_EEEEEEENS4_39AutoVectorizingCopyWithAssumedAlignmentILi128EEENS4_14SM90_TMA_STOREES2V_S2X_S2X_EEEvvEEEEvNT_6ParamsE:
[----:B------:R-:W1:Y:S01]  /*0000*/  LDC R1, c[0x0][0x37c] ;  /* 0x0000df00ff017b82 */ /* 0x000e620000000800 */
[----:B------:R-:W2:Y:S01]  /*0010*/  S2R R101, SR_TID.X ;  /* 0x0000000000657919 */ /* 0x000ea20000002100 */
[----:B------:R-:W3:Y:S01]  /*0020*/  LDCU.64 UR4, c[0x0][0xc90] ;  /* 0x00019200ff0477ac */ /* 0x000ee20008000a00 */
[----:B------:R-:W-:Y:S02]  /*0030*/  PRMT R88, RZ, 0x7610, R88 ;  /* 0x00007610ff587816 */ /* 0x000fe40000000058 */
[----:B------:R-:W-:Y:S01]  /*0040*/  ELECT P5, URZ, PT ;  /* 0x0000000000ff782f */ /* 0x000fe200038a0000 */
[----:B------:R-:W4:Y:S01]  /*0050*/  LDCU.64 UR46, c[0x0][0x358] ;  /* 0x00006b00ff2e77ac */ /* 0x000f220008000a00 */
[----:B---3--:R-:W-:-:S04]  /*0060*/  UISETP.NE.U32.AND UP0, UPT, UR4, URZ, UPT ;  /* 0x000000ff0400728c */ /* 0x008fc8000bf05070 */
[----:B------:R-:W-:Y:S01]  /*0070*/  UISETP.NE.AND.EX UP0, UPT, UR5, URZ, UPT, UP0 ;  /* 0x000000ff0500728c */ /* 0x000fe2000bf05300 */
[----:B--2---:R-:W-:-:S05]  /*0080*/  SHF.R.U32.HI R92, RZ, 0x5, R101 ;  /* 0x00000005ff5c7819 */ /* 0x004fca0000011665 */
[----:B------:R-:W2:Y:S02]  /*0090*/  SHFL.IDX PT, R0, R92, RZ, 0x1f ;  /* 0x00001fff5c007589 */ /* 0x000ea400000e0000 */
[----:B--2---:R-:W-:Y:S01]  /*00a0*/  R2UR UR10, R0 ;  /* 0x00000000000a72ca */ /* 0x004fe200000e0000 */
[----:B-1--4-:R-:W-:-:S14]  /*00b0*/  BRA.U UP0, `(.L_x_0) ;  /* 0x00000001002c7547 */ /* 0x012fdc000b800000 */
[----:B------:R-:W1:Y:S02]  /*00c0*/  LDCU.64 UR6, c[0x0][0xc88] ;  /* 0x00019100ff0677ac */ /* 0x000e640008000a00 */
[----:B-1----:R-:W-:-:S04]  /*00d0*/  UISETP.NE.U32.AND UP0, UPT, UR6, URZ, UPT ;  /* 0x000000ff0600728c */ /* 0x002fc8000bf05070 */
[----:B------:R-:W-:-:S09]  /*00e0*/  UISETP.NE.AND.EX UP0, UPT, UR7, URZ, UPT, UP0 ;  /* 0x000000ff0700728c */ /* 0x000fd2000bf05300 */
[----:B------:R-:W-:Y:S05]  /*00f0*/  BRA.U !UP0, `(.L_x_1) ;  /* 0x0000000108107547 */ /* 0x000fea000b800000 */
[----:B------:R-:W1:Y:S02]  /*0100*/  LDC.64 R2, c[0x0][0xc88] ;  /* 0x00032200ff027b82 */ /* 0x000e640000000a00 */
[----:B-1----:R1:W5:Y:S01]  /*0110*/  LDG.E R49, desc[UR46][R2.64] ;  /* 0x0000002e02317981 */ /* 0x002362000c1e1900 */
[----:B------:R-:W-:Y:S01]  /*0120*/  HFMA2 R88, -RZ, RZ, 0, 5.9604644775390625e-08 ;  /* 0x00000001ff587431 */ /* 0x000fe200000001ff */
[----:B------:R-:W-:Y:S05]  /*0130*/  BRA `(.L_x_0) ;  /* 0x00000000000c7947 */ /* 0x000fea0003800000 */
.L_x_1:
[----:B------:R-:W1:Y:S01]  /*0140*/  LDCU UR6, c[0x0][0xc80] ;  /* 0x00019000ff0677ac */ /* 0x000e620008000800 */
[----:B------:R-:W-:Y:S01]  /*0150*/  HFMA2 R88, -RZ, RZ, 0, 5.9604644775390625e-08 ;  /* 0x00000001ff587431 */ /* 0x000fe200000001ff */
[----:B-1----:R-:W-:-:S07]  /*0160*/  MOV R49, UR6 ;  /* 0x0000000600317c02 */ /* 0x002fce0008000f00 */
.L_x_0:
[----:B------:R-:W2:Y:S02]  /*0170*/  LDCU.64 UR6, c[0x0][0xcb0] ;  /* 0x00019600ff0677ac */ /* 0x000ea40008000a00 */
[----:B--2---:R-:W-:-:S04]  /*0180*/  UISETP.NE.U32.AND UP0, UPT, UR6, URZ, UPT ;  /* 0x000000ff0600728c */ /* 0x004fc8000bf05070 */
[----:B------:R-:W-:-:S09]  /*0190*/  UISETP.NE.AND.EX UP0, UPT, UR7, URZ, UPT, UP0 ;  /* 0x000000ff0700728c */ /* 0x000fd2000bf05300 */
[----:B------:R-:W-:Y:S05]  /*01a0*/  BRA.U UP0, `(.L_x_2) ;  /* 0x0000000100247547 */ /* 0x000fea000b800000 */
[----:B------:R-:W2:Y:S02]  /*01b0*/  LDCU.64 UR6, c[0x0][0xca8] ;  /* 0x00019500ff0677ac */ /* 0x000ea40008000a00 */
[----:B--2---:R-:W-:-:S04]  /*01c0*/  UISETP.NE.U32.AND UP0, UPT, UR6, URZ, UPT ;  /* 0x000000ff0600728c */ /* 0x004fc8000bf05070 */
[----:B------:R-:W-:-:S09]  /*01d0*/  UISETP.NE.AND.EX UP0, UPT, UR7, URZ, UPT, UP0 ;  /* 0x000000ff0700728c */ /* 0x000fd2000bf05300 */
[----:B------:R-:W-:Y:S05]  /*01e0*/  BRA.U !UP0, `(.L_x_3) ;  /* 0x00000001080c7547 */ /* 0x000fea000b800000 */
[----:B-1----:R-:W1:Y:S02]  /*01f0*/  LDC.64 R2, c[0x0][0xca8] ;  /* 0x00032a00ff027b82 */ /* 0x002e640000000a00 */
[----:B-1----:R2:W5:Y:S01]  /*0200*/  LDG.E R47, desc[UR46][R2.64] ;  /* 0x0000002e022f7981 */ /* 0x002562000c1e1900 */
[----:B------:R-:W-:Y:S05]  /*0210*/  BRA `(.L_x_2) ;  /* 0x0000000000087947 */ /* 0x000fea0003800000 */
.L_x_3:
[----:B------:R-:W2:Y:S02]  /*0220*/  LDCU UR6, c[0x0][0xca0] ;  /* 0x00019400ff0677ac */ /* 0x000ea40008000800 */
[----:B--2---:R-:W-:Y:S02]  /*0230*/  MOV R47, UR6 ;  /* 0x00000006002f7c02 */ /* 0x004fe40008000f00 */
.L_x_2:
[----:B------:R-:W-:Y:S01]  /*0240*/  IMAD.U32 R0, RZ, RZ, UR10 ;  /* 0x0000000aff007e24 */ /* 0x000fe2000f8e00ff */
[----:B------:R-:W-:Y:S04]  /*0250*/  BSSY.RECONVERGENT B0, `(.L_x_4) ;  /* 0x0000012000007945 */ /* 0x000fe80003800200 */
[C---:B------:R-:W-:Y:S02]  /*0260*/  ISETP.NE.OR P1, PT, R0.reuse, 0x1, !P5 ;  /* 0x000000010000780c */ /* 0x040fe40006f25670 */
[----:B------:R-:W-:-:S11]  /*0270*/  ISETP.NE.OR P0, PT, R0, 0x3, !P5 ;  /* 0x000000030000780c */ /* 0x000fd60006f05670 */
[----:B------:R-:W-:Y:S05]  /*0280*/  @P1 BRA `(.L_x_5) ;  /* 0x0000000000381947 */ /* 0x000fea0003800000 */
[----:B------:R-:W3:Y:S02]  /*0290*/  LDCU.64 UR6, c[0x0][0x348] ;  /* 0x00006900ff0677ac */ /* 0x000ee40008000a00 */
[----:B---3--:R-:W-:Y:S02]  /*02a0*/  UIADD3 UR14, UP3, UPT, UR6, 0x80, URZ ;  /* 0x00000080060e7890 */ /* 0x008fe4000ff7e0ff */
[----:B------:R-:W-:Y:S02]  /*02b0*/  UIADD3 UR12, UP2, UPT, UR6, 0x180, URZ ;  /* 0x00000180060c7890 */ /* 0x000fe4000ff5e0ff */
[----:B------:R-:W-:Y:S02]  /*02c0*/  UIADD3 UR8, UP1, UPT, UR6, 0x280, URZ ;  /* 0x0000028006087890 */ /* 0x000fe4000ff3e0ff */
[----:B------:R-:W-:Y:S02]  /*02d0*/  UIADD3 UR6, UP0, UPT, UR6, 0x380, URZ ;  /* 0x0000038006067890 */ /* 0x000fe4000ff1e0ff */
[----:B------:R-:W-:-:S02]  /*02e0*/  UIADD3.X UR15, UPT, UPT, URZ, UR7, URZ, UP3, !UPT ;  /* 0x00000007ff0f7290 */ /* 0x000fc40009ffe4ff */
[----:B------:R-:W-:Y:S02]  /*02f0*/  UIADD3.X UR13, UPT, UPT, URZ, UR7, URZ, UP2, !UPT ;  /* 0x00000007ff0d7290 */ /* 0x000fe400097fe4ff */
[----:B------:R-:W-:Y:S02]  /*0300*/  UIADD3.X UR9, UPT, UPT, URZ, UR7, URZ, UP1, !UPT ;  /* 0x00000007ff097290 */ /* 0x000fe40008ffe4ff */
[----:B------:R-:W-:-:S03]  /*0310*/  UIADD3.X UR7, UPT, UPT, URZ, UR7, URZ, UP0, !UPT ;  /* 0x00000007ff077290 */ /* 0x000fc600087fe4ff */
[----:B------:R3:W-:Y:S02]  /*0320*/  UTMACCTL.PF [UR14] ;  /* 0x000000000e0079b9 */ /* 0x0007e40008040000 */
[----:B------:R3:W-:Y:S02]  /*0330*/  UTMACCTL.PF [UR12] ;  /* 0x000000000c0079b9 */ /* 0x0007e40008040000 */
[----:B------:R3:W-:Y:S02]  /*0340*/  UTMACCTL.PF [UR8] ;  /* 0x00000000080079b9 */ /* 0x0007e40008040000 */
[----:B------:R3:W-:Y:S02]  /*0350*/  UTMACCTL.PF [UR6] ;  /* 0x00000000060079b9 */ /* 0x0007e40008040000 */
[----:B---3--:R-:W-:Y:S01]  /*0360*/  NOP ;  /* 0x0000000000007918 */ /* 0x008fe20000000000 */
.L_x_5:
[----:B------:R-:W-:Y:S05]  /*0370*/  BSYNC.RECONVERGENT B0 ;  /* 0x0000000000007941 */ /* 0x000fea0003800200 */
.L_x_4:
[----:B------:R-:W-:Y:S04]  /*0380*/  BSSY.RECONVERGENT B0, `(.L_x_6) ;  /* 0x000000a000007945 */ /* 0x000fe80003800200 */
[----:B------:R-:W-:Y:S05]  /*0390*/  @P0 BRA `(.L_x_7) ;  /* 0x0000000000200947 */ /* 0x000fea0003800000 */
[----:B------:R-:W3:Y:S02]  /*03a0*/  LDCU.64 UR6, c[0x0][0x348] ;  /* 0x00006900ff0677ac */ /* 0x000ee40008000a00 */
[----:B---3--:R-:W-:Y:S02]  /*03b0*/  UIADD3 UR8, UP1, UPT, UR6, 0x980, URZ ;  /* 0x0000098006087890 */ /* 0x008fe4000ff3e0ff */
[----:B------:R-:W-:Y:S02]  /*03c0*/  UIADD3 UR6, UP0, UPT, UR6, 0xa80, URZ ;  /* 0x00000a8006067890 */ /* 0x000fe4000ff1e0ff */
[----:B------:R-:W-:Y:S02]  /*03d0*/  UIADD3.X UR9, UPT, UPT, URZ, UR7, URZ, UP1, !UPT ;  /* 0x00000007ff097290 */ /* 0x000fe40008ffe4ff */
[----:B------:R-:W-:-:S07]  /*03e0*/  UIADD3.X UR7, UPT, UPT, URZ, UR7, URZ, UP0, !UPT ;  /* 0x00000007ff077290 */ /* 0x000fce00087fe4ff */
[----:B------:R3:W-:Y:S02]  /*03f0*/  UTMACCTL.PF [UR8] ;  /* 0x00000000080079b9 */ /* 0x0007e40008040000 */
[----:B------:R3:W-:Y:S02]  /*0400*/  UTMACCTL.PF [UR6] ;  /* 0x00000000060079b9 */ /* 0x0007e40008040000 */
[----:B---3--:R-:W-:Y:S01]  /*0410*/  NOP ;  /* 0x0000000000007918 */ /* 0x008fe20000000000 */
.L_x_7:
[----:B------:R-:W-:Y:S05]  /*0420*/  BSYNC.RECONVERGENT B0 ;  /* 0x0000000000007941 */ /* 0x000fea0003800200 */
.L_x_6:
[----:B------:R-:W3:Y:S01]  /*0430*/  LDCU.64 UR6, c[0x0][0xc88] ;  /* 0x00019100ff0677ac */ /* 0x000ee20008000a00 */
[----:B------:R-:W-:Y:S02]  /*0440*/  UISETP.EQ.U32.AND UP1, UPT, UR4, URZ, UPT ;  /* 0x000000ff0400728c */ /* 0x000fe4000bf22070 */
[----:B------:R-:W-:Y:S02]  /*0450*/  UPLOP3.LUT UP5, UPT, UPT, UPT, UPT, 0x80, 0x8 ;  /* 0x000000000008789c */ /* 0x000fe40003faf070 */
[----:B---3--:R-:W-:-:S04]  /*0460*/  UISETP.NE.U32.AND UP0, UPT, UR6, URZ, UPT ;  /* 0x000000ff0600728c */ /* 0x008fc8000bf05070 */
[----:B------:R-:W-:-:S04]  /*0470*/  UISETP.NE.AND.EX UP0, UPT, UR7, URZ, UPT, UP0 ;  /* 0x000000ff0700728c */ /* 0x000fc8000bf05300 */
[----:B------:R-:W-:-:S04]  /*0480*/  UISETP.EQ.OR.EX UP2, UPT, UR5, URZ, !UP0, UP1 ;  /* 0x000000ff0500728c */ /* 0x000fc8000c742710 */
[----:B------:R-:W-:-:S05]  /*0490*/  UP2UR UR48, UPR, URZ, 0x4 ;  /* 0x00000004ff307883 */ /* 0x000fca0008000000 */
[----:B------:R-:W-:Y:S07]  /*04a0*/  BRA.U !UP2, `(.L_x_8) ;  /* 0x000000010a207547 */ /* 0x000fee000b800000 */
[----:B------:R-:W-:Y:S01]  /*04b0*/  UISETP.NE.U32.AND UP1, UPT, UR4, URZ, UPT ;  /* 0x000000ff0400728c */ /* 0x000fe2000bf25070 */
[----:B-----5:R-:W-:Y:S01]  /*04c0*/  FSETP.NEU.AND P0, PT, R49, RZ, PT ;  /* 0x000000ff3100720b */ /* 0x020fe20003f0d000 */
[----:B------:R-:W-:Y:S02]  /*04d0*/  USEL UR4, URZ, 0xffffffff, UP0 ;  /* 0xffffffffff047887 */ /* 0x000fe40008000000 */
[----:B------:R-:W-:-:S10]  /*04e0*/  UISETP.NE.AND.EX UP1, UPT, UR5, URZ, UPT, UP1 ;  /* 0x000000ff0500728c */ /* 0x000fd4000bf25310 */
[----:B------:R-:W-:Y:S01]  /*04f0*/  VOTEU.ANY UP0, P0 ;  /* 0x0000000000ff7886 */ /* 0x000fe20000000100 */
[----:B------:R-:W-:-:S04]  /*0500*/  @!UP1 USEL UR4, URZ, 0xffffffff, UP0 ;  /* 0xffffffffff049887 */ /* 0x000fc80008000000 */
[----:B------:R-:W-:-:S04]  /*0510*/  ULOP3.LUT UR4, UR4, 0x1, URZ, 0xc0, !UPT ;  /* 0x0000000104047892 */ /* 0x000fc8000f8ec0ff */
[----:B------:R-:W-:-:S11]  /*0520*/  UISETP.NE.U32.AND UP5, UPT, UR4, 0x1, UPT ;  /* 0x000000010400788c */ /* 0x000fd6000bfa5070 */
.L_x_8:
[----:B-12---:R-:W1:Y:S01]  /*0530*/  SHFL.IDX PT, R2, R92, RZ, 0x1f ;  /* 0x00001fff5c027589 */ /* 0x006e6200000e0000 */
[----:B------:R-:W-:-:S04]  /*0540*/  UISETP.NE.AND UP0, UPT, UR10, 0x2, UPT ;  /* 0x000000020a00788c */ /* 0x000fc8000bf05270 */
[----:B------:R-:W-:Y:S01]  /*0550*/  USEL UR21, URZ, 0x1, UP0 ;  /* 0x00000001ff157887 */ /* 0x000fe20008000000 */
[----:B-1----:R-:W-:-:S13]  /*0560*/  ISETP.NE.AND P0, PT, R2, RZ, PT ;  /* 0x000000ff0200720c */ /* 0x002fda0003f05270 */
[----:B------:R-:W-:Y:S05]  /*0570*/  @P0 BRA `(.L_x_9) ;  /* 0x00000000009c0947 */ /* 0x000fea0003800000 */
[----:B------:R-:W-:Y:S01]  /*0580*/  ELECT P0, URZ, PT ;  /* 0x0000000000ff782f */ /* 0x000fe20003800000 */
[----:B------:R-:W-:-:S12]  /*0590*/  BSSY.RECONVERGENT B0, `(.L_x_9) ;  /* 0x0000025000007945 */ /* 0x000fd80003800200 */
[----:B------:R-:W-:Y:S05]  /*05a0*/  @!P0 BRA `(.L_x_10) ;  /* 0x00000000008c8947 */ /* 0x000fea0003800000 */
[----:B------:R-:W1:Y:S01]  /*05b0*/  S2UR UR6, SR_CgaCtaId ;  /* 0x00000000000679c3 */ /* 0x000e620000008800 */
[----:B------:R-:W-:Y:S01]  /*05c0*/  UMOV UR7, 0x400 ;  /* 0x0000040000077882 */ /* 0x000fe20000000000 */
[----:B------:R-:W-:Y:S01]  /*05d0*/  UMOV UR5, 0x1 ;  /* 0x0000000100057882 */ /* 0x000fe20000000000 */
[----:B------:R-:W-:Y:S01]  /*05e0*/  UMOV UR4, 0x4 ;  /* 0x0000000400047882 */ /* 0x000fe20000000000 */
[----:B------:R-:W-:-:S04]  /*05f0*/  UIADD3 UR8, UPT, UPT, -UR5, 0x100000, URZ ;  /* 0x0010000005087890 */ /* 0x000fc8000fffe1ff */
[----:B------:R-:W-:Y:S02]  /*0600*/  USHF.L.U32 UR9, UR8, 0xb, URZ ;  /* 0x0000000b08097899 */ /* 0x000fe400080006ff */
[----:B------:R-:W-:Y:S02]  /*0610*/  USHF.L.U32 UR8, UR8, 0x1, URZ ;  /* 0x0000000108087899 */ /* 0x000fe400080006ff */
[----:B------:R-:W-:-:S04]  /*0620*/  UIADD3 UR4, UPT, UPT, -UR4, 0x100000, URZ ;  /* 0x0010000004047890 */ /* 0x000fc8000fffe1ff */
[----:B------:R-:W-:Y:S02]  /*0630*/  USHF.L.U32 UR5, UR4, 0xb, URZ ;  /* 0x0000000b04057899 */ /* 0x000fe400080006ff */
[----:B------:R-:W-:Y:S02]  /*0640*/  USHF.L.U32 UR4, UR4, 0x1, URZ ;  /* 0x0000000104047899 */ /* 0x000fe400080006ff */
[----:B-1----:R-:W-:Y:S01]  /*0650*/  ULEA UR6, UR6, UR7, 0x18 ;  /* 0x0000000706067291 */ /* 0x002fe2000f8ec0ff */
[----:B------:R-:W1:Y:S11]  /*0660*/  FENCE.VIEW.ASYNC.S ;  /* 0x00000000000073c6 */ /* 0x000e760000000000 */
[----:B-1----:R1:W2:Y:S01]  /*0670*/  SYNCS.EXCH.64 URZ, [UR6], UR8 ;  /* 0x0000000806ff75b2 */ /* 0x0022a20008000100 */
[----:B------:R1:W3:Y:S01]  /*0680*/  SYNCS.EXCH.64 URZ, [UR6+0x58], UR4 ;  /* 0x0000580406ff75b2 */ /* 0x0002e20008000100 */
[----:B------:R1:W4:Y:S01]  /*0690*/  SYNCS.EXCH.64 URZ, [UR6+0x8], UR8 ;  /* 0x0000080806ff75b2 */ /* 0x0003220008000100 */
[----:B------:R1:W1:Y:S01]  /*06a0*/  SYNCS.EXCH.64 URZ, [UR6+0x60], UR4 ;  /* 0x0000600406ff75b2 */ /* 0x0002620008000100 */
        /* <DEDUP_REMOVED lines=18> */
[----:B------:R-:W-:Y:S01]  /*07d0*/  NOP ;  /* 0x0000000000007918 */ /* 0x000fe20000000000 */
.L_x_10:
[----:B-1----:R-:W-:Y:S05]  /*07e0*/  BSYNC.RECONVERGENT B0 ;  /* 0x0000000000007941 */ /* 0x002fea0003800200 */
.L_x_9:
[----:B------:R-:W1:Y:S01]  /*07f0*/  SHFL.IDX PT, R2, R92, RZ, 0x1f ;  /* 0x00001fff5c027589 */ /* 0x000e6200000e0000 */
[----:B------:R-:W-:Y:S01]  /*0800*/  NOP ;  /* 0x0000000000007918 */ /* 0x000fe20000000000 */
[----:B-1----:R-:W-:-:S13]  /*0810*/  ISETP.NE.AND P0, PT, R2, 0x1, PT ;  /* 0x000000010200780c */ /* 0x002fda0003f05270 */
[----:B------:R-:W-:Y:S05]  /*0820*/  @P0 BRA `(.L_x_11) ;  /* 0x0000000000580947 */ /* 0x000fea0003800000 */
        /* <DEDUP_REMOVED lines=9> */
[----:B------:R-:W-:Y:S01]  /*08c0*/  USHF.L.U32 UR4, UR4, 0x1, URZ ;  /* 0x0000000104047899 */ /* 0x000fe200080006ff */
[----:B------:R-:W-:Y:S01]  /*08d0*/  ELECT P0, URZ, PT ;  /* 0x0000000000ff782f */ /* 0x000fe20003800000 */
[----:B-1----:R-:W-:Y:S01]  /*08e0*/  ULEA UR6, UR6, UR7, 0x18 ;  /* 0x0000000706067291 */ /* 0x002fe2000f8ec0ff */
[----:B------:R-:W1:Y:S11]  /*08f0*/  FENCE.VIEW.ASYNC.S ;  /* 0x00000000000073c6 */ /* 0x000e760000000000 */
[----:B-1----:R1:W1:Y:S01]  /*0900*/  SYNCS.EXCH.64 URZ, [UR6+0xb0], UR8 ;  /* 0x0000b00806ff75b2 */ /* 0x0022620008000100 */
        /* <DEDUP_REMOVED lines=8> */
.L_x_11:
[----:B------:R-:W2:Y:S01]  /*0990*/  SHFL.IDX PT, R2, R92, RZ, 0x1f ;  /* 0x00001fff5c027589 */ /* 0x000ea200000e0000 */
[----:B------:R-:W-:Y:S01]  /*09a0*/  NOP ;  /* 0x0000000000007918 */ /* 0x000fe20000000000 */
[----:B--2---:R-:W-:-:S13]  /*09b0*/  ISETP.NE.AND P0, PT, R2, 0x3, PT ;  /* 0x000000030200780c */ /* 0x004fda0003f05270 */
[----:B------:R-:W-:Y:S05]  /*09c0*/  @P0 BRA `(.L_x_12) ;  /* 0x0000000000300947 */ /* 0x000fea0003800000 */
[----:B-1----:R-:W1:Y:S01]  /*09d0*/  S2UR UR5, SR_CgaCtaId ;  /* 0x00000000000579c3 */ /* 0x002e620000008800 */
[----:B------:R-:W-:Y:S01]  /*09e0*/  UMOV UR6, 0x400 ;  /* 0x0000040000067882 */ /* 0x000fe20000000000 */
[----:B------:R-:W-:Y:S01]  /*09f0*/  UMOV UR4, 0x20 ;  /* 0x0000002000047882 */ /* 0x000fe20000000000 */
[----:B------:R-:W-:Y:S01]  /*0a00*/  ELECT P0, URZ, PT ;  /* 0x0000000000ff782f */ /* 0x000fe20003800000 */
[----:B-1----:R-:W-:Y:S02]  /*0a10*/  ULEA UR5, UR5, UR6, 0x18 ;  /* 0x0000000605057291 */ /* 0x002fe4000f8ec0ff */
[----:B------:R-:W-:-:S04]  /*0a20*/  UIADD3 UR6, UPT, UPT, -UR4, 0x100000, URZ ;  /* 0x0010000004067890 */ /* 0x000fc8000fffe1ff */
[----:B------:R-:W-:Y:S02]  /*0a30*/  USHF.L.U32 UR7, UR6, 0xb, URZ ;  /* 0x0000000b06077899 */ /* 0x000fe400080006ff */
[----:B------:R-:W-:Y:S01]  /*0a40*/  USHF.L.U32 UR6, UR6, 0x1, URZ ;  /* 0x0000000106067899 */ /* 0x000fe200080006ff */
[----:B------:R-:W1:Y:S11]  /*0a50*/  FENCE.VIEW.ASYNC.S ;  /* 0x00000000000073c6 */ /* 0x000e760000000000 */
[----:B-1----:R2:W1:Y:S01]  /*0a60*/  SYNCS.EXCH.64 URZ, [UR5+0xf0], UR6 ;  /* 0x0000f00605ff75b2 */ /* 0x0024620008000100 */
[----:B------:R2:W1:Y:S02]  /*0a70*/  SYNCS.EXCH.64 URZ, [UR5+0xf8], UR6 ;  /* 0x0000f80605ff75b2 */ /* 0x0004640008000100 */
[----:B--2---:R-:W-:Y:S01]  /*0a80*/  NOP ;  /* 0x0000000000007918 */ /* 0x004fe20000000000 */
.L_x_12:
[----:B------:R-:W2:Y:S01]  /*0a90*/  SHFL.IDX PT, R2, R92, RZ, 0x1f ;  /* 0x00001fff5c027589 */ /* 0x000ea200000e0000 */
[----:B------:R-:W-:Y:S01]  /*0aa0*/  NOP ;  /* 0x0000000000007918 */ /* 0x000fe20000000000 */
[----:B--2---:R-:W-:-:S13]  /*0ab0*/  ISETP.NE.AND P0, PT, R2, 0x4, PT ;  /* 0x000000040200780c */ /* 0x004fda0003f05270 */
[----:B------:R-:W-:Y:S05]  /*0ac0*/  @P0 BRA `(.L_x_13) ;  /* 0x00000000004c0947 */ /* 0x000fea0003800000 */
[----:B-1----:R-:W1:Y:S01]  /*0ad0*/  S2UR UR5, SR_CgaCtaId ;  /* 0x00000000000579c3 */ /* 0x002e620000008800 */
[----:B------:R-:W-:Y:S01]  /*0ae0*/  UMOV UR7, 0x3a0 ;  /* 0x000003a000077882 */ /* 0x000fe20000000000 */
[----:B------:R-:W-:Y:S01]  /*0af0*/  UMOV UR6, 0x400 ;  /* 0x0000040000067882 */ /* 0x000fe20000000000 */
[----:B------:R-:W-:Y:S01]  /*0b00*/  USEL UR7, UR7, 0x320, UP5 ;  /* 0x0000032007077887 */ /* 0x000fe2000a800000 */
[----:B------:R-:W-:Y:S01]  /*0b10*/  UMOV UR4, 0x1 ;  /* 0x0000000100047882 */ /* 0x000fe20000000000 */
[----:B------:R-:W-:Y:S01]  /*0b20*/  ELECT P0, URZ, PT ;  /* 0x0000000000ff782f */ /* 0x000fe20003800000 */
[----:B------:R-:W-:-:S04]  /*0b30*/  UIADD3 UR8, UPT, UPT, -UR4, 0x100000, URZ ;  /* 0x0010000004087890 */ /* 0x000fc8000fffe1ff */
[----:B------:R-:W-:Y:S02]  /*0b40*/  USHF.L.U32 UR9, UR8, 0xb, URZ ;  /* 0x0000000b08097899 */ /* 0x000fe400080006ff */
[----:B------:R-:W-:Y:S02]  /*0b50*/  USHF.L.U32 UR8, UR8, 0x1, URZ ;  /* 0x0000000108087899 */ /* 0x000fe400080006ff */
[----:B-1----:R-:W-:Y:S02]  /*0b60*/  ULEA UR5, UR5, UR6, 0x18 ;  /* 0x0000000605057291 */ /* 0x002fe4000f8ec0ff */
[----:B------:R-:W-:-:S04]  /*0b70*/  UIADD3 UR6, UPT, UPT, -UR7, 0x100000, URZ ;  /* 0x0010000007067890 */ /* 0x000fc8000fffe1ff */
[----:B------:R-:W-:Y:S02]  /*0b80*/  USHF.L.U32 UR7, UR6, 0xb, URZ ;  /* 0x0000000b06077899 */ /* 0x000fe400080006ff */
[----:B------:R-:W-:Y:S01]  /*0b90*/  USHF.L.U32 UR6, UR6, 0x1, URZ ;  /* 0x0000000106067899 */ /* 0x000fe200080006ff */
[----:B------:R-:W1:Y:S03]  /*0ba0*/  FENCE.VIEW.ASYNC.S ;  /* 0x00000000000073c6 */ /* 0x000e660000000000 */
[----:B-1----:R2:W1:Y:S08]  /*0bb0*/  SYNCS.EXCH.64 URZ, [UR5+0x100], UR8 ;  /* 0x0001000805ff75b2 */ /* 0x0024700008000100 */
[----:B------:R2:W1:Y:S01]  /*0bc0*/  SYNCS.EXCH.64 URZ, [UR5+0x110], UR6 ;  /* 0x0001100605ff75b2 */ /* 0x0004620008000100 */
[----:B------:R2:W1:Y:S01]  /*0bd0*/  SYNCS.EXCH.64 URZ, [UR5+0x108], UR8 ;  /* 0x0001080805ff75b2 */ /* 0x0004620008000100 */
[----:B------:R2:W1:Y:S02]  /*0be0*/  SYNCS.EXCH.64 URZ, [UR5+0x118], UR6 ;  /* 0x0001180605ff75b2 */ /* 0x0004640008000100 */
[----:B--2---:R-:W-:Y:S01]  /*0bf0*/  NOP ;  /* 0x0000000000007918 */ /* 0x004fe20000000000 */
.L_x_13:
[----:B------:R-:W2:Y:S01]  /*0c00*/  SHFL.IDX PT, R2, R92, RZ, 0x1f ;  /* 0x00001fff5c027589 */ /* 0x000ea200000e0000 */
[----:B------:R-:W-:Y:S01]  /*0c10*/  NOP ;  /* 0x0000000000007918 */ /* 0x000fe20000000000 */
[----:B--2---:R-:W-:-:S13]  /*0c20*/  ISETP.NE.AND P0, PT, R2, 0x5, PT ;  /* 0x000000050200780c */ /* 0x004fda0003f05270 */
[----:B------:R-:W-:Y:S05]  /*0c30*/  @P0 BRA `(.L_x_14) ;  /* 0x0000000000480947 */ /* 0x000fea0003800000 */
[----:B-1----:R-:W1:Y:S01]  /*0c40*/  S2UR UR6, SR_CgaCtaId ;  /* 0x00000000000679c3 */ /* 0x002e620000008800 */
        /* <DEDUP_REMOVED lines=15> */
[----:B------:R2:W1:Y:S02]  /*0d40*/  SYNCS.EXCH.64 URZ, [UR6+0x138], UR4 ;  /* 0x0001380406ff75b2 */ /* 0x0004640008000100 */
[----:B--2---:R-:W-:Y:S01]  /*0d50*/  NOP ;  /* 0x0000000000007918 */ /* 0x004fe20000000000 */
.L_x_14:
[----:B------:R-:W2:Y:S01]  /*0d60*/  SHFL.IDX PT, R2, R92, RZ, 0x1f ;  /* 0x00001fff5c027589 */ /* 0x000ea200000e0000 */
[----:B------:R-:W1:Y:S01]  /*0d70*/  S2UR UR45, SR_CgaCtaId ;  /* 0x00000000002d79c3 */ /* 0x000e620000008800 */
[----:B------:R-:W-:Y:S01]  /*0d80*/  NOP ;  /* 0x0000000000007918 */ /* 0x000fe20000000000 */
[----:B--2---:R-:W-:-:S13]  /*0d90*/  ISETP.NE.AND P0, PT, R2, 0x3, PT ;  /* 0x000000030200780c */ /* 0x004fda0003f05270 */
[----:B-1----:R-:W-:Y:S05]  /*0da0*/  @P0 BRA `(.L_x_15) ;  /* 0x0000000000340947 */ /* 0x002fea0003800000 */
[----:B------:R-:W-:Y:S01]  /*0db0*/  UMOV UR5, 0x400 ;  /* 0x0000040000057882 */ /* 0x000fe20000000000 */
[----:B------:R-:W-:Y:S01]  /*0dc0*/  UMOV UR4, 0x20 ;  /* 0x0000002000047882 */ /* 0x000fe20000000000 */
[----:B------:R-:W-:Y:S02]  /*0dd0*/  ULEA UR5, UR45, UR5, 0x18 ;  /* 0x000000052d057291 */ /* 0x000fe4000f8ec0ff */
[----:B------:R-:W-:-:S04]  /*0de0*/  UIADD3 UR6, UPT, UPT, -UR4, 0x100000, URZ ;  /* 0x0010000004067890 */ /* 0x000fc8000fffe1ff */
[----:B------:R-:W-:Y:S02]  /*0df0*/  USHF.L.U32 UR7, UR6, 0xb, URZ ;  /* 0x0000000b06077899 */ /* 0x000fe400080006ff */
[----:B------:R-:W-:Y:S01]  /*0e00*/  USHF.L.U32 UR6, UR6, 0x1, URZ ;  /* 0x0000000106067899 */ /* 0x000fe200080006ff */
[----:B------:R-:W-:Y:S01]  /*0e10*/  ELECT P0, URZ, PT ;  /* 0x0000000000ff782f */ /* 0x000fe20003800000 */
[----:B------:R-:W1:Y:S10]  /*0e20*/  FENCE.VIEW.ASYNC.S ;  /* 0x00000000000073c6 */ /* 0x000e740000000000 */
[----:B-1----:R1:W2:Y:S01]  /*0e30*/  SYNCS.EXCH.64 URZ, [UR5+0x140], UR6 ;  /* 0x0001400605ff75b2 */ /* 0x0022a20008000100 */
[----:B------:R1:W1:Y:S01]  /*0e40*/  SYNCS.EXCH.64 URZ, [UR5+0x150], UR6 ;  /* 0x0001500605ff75b2 */ /* 0x0002620008000100 */
[----:B------:R1:W1:Y:S01]  /*0e50*/  SYNCS.EXCH.64 URZ, [UR5+0x148], UR6 ;  /* 0x0001480605ff75b2 */ /* 0x0002620008000100 */
[----:B------:R1:W1:Y:S01]  /*0e60*/  SYNCS.EXCH.64 URZ, [UR5+0x158], UR6 ;  /* 0x0001580605ff75b2 */ /* 0x0002620008000100 */
[----:B------:R-:W-:Y:S01]  /*0e70*/  NOP ;  /* 0x0000000000007918 */ /* 0x000fe20000000000 */
.L_x_15:
[----:B------:R-:W3:Y:S01]  /*0e80*/  LDCU UR4, c[0x0][0x36c] ;  /* 0x00006d80ff0477ac */ /* 0x000ee20008000800 */
[----:B------:R-:W-:Y:S01]  /*0e90*/  ISETP.NE.OR P5, PT, R0, 0x2, !P5 ;  /* 0x000000020000780c */ /* 0x000fe20006fa5670 */
[----:B------:R-:W-:Y:S01]  /*0ea0*/  NOP ;  /* 0x0000000000007918 */ /* 0x000fe20000000000 */
[----:B------:R-:W-:Y:S01]  /*0eb0*/  LOP3.LUT R2, R101, 0x1f, RZ, 0xc0, !PT ;  /* 0x0000001f65027812 */ /* 0x000fe200078ec0ff */
[----:B------:R-:W-:Y:S02]  /*0ec0*/  UISETP.NE.AND UP4, UPT, UR10, URZ, UPT ;  /* 0x000000ff0a00728c */ /* 0x000fe4000bf85270 */
[----:B---3--:R-:W-:-:S09]  /*0ed0*/  UISETP.EQ.U32.AND UP2, UPT, UR4, 0x1, UPT ;  /* 0x000000010400788c */ /* 0x008fd2000bf42070 */
[----:B------:R-:W-:Y:S05]  /*0ee0*/  BRA.U !UP2, `(.L_x_16) ;  /* 0x000000010a087547 */ /* 0x000fea000b800000 */
[----:B-12-4-:R-:W-:Y:S01]  /*0ef0*/  UCGABAR_ARV ;  /* 0x00000000000079c7 */ /* 0x016fe20008000000 */
[----:B------:R-:W-:Y:S05]  /*0f00*/  BRA `(.L_x_17) ;  /* 0x0000000000047947 */ /* 0x000fea0003800000 */
.L_x_16:
[----:B-12-4-:R-:W-:Y:S01]  /*0f10*/  NOP ;  /* 0x0000000000007918 */ /* 0x016fe20000000000 */
.L_x_17:
[----:B------:R-:W1:Y:S01]  /*0f20*/  S2UR UR11, SR_CTAID.Y ;  /* 0x00000000000b79c3 */ /* 0x000e620000002600 */
[----:B------:R-:W-:-:S05]  /*0f30*/  CS2R.32 R87, SR_CgaSize ;  /* 0x0000000000577805 */ /* 0x000fca0000008a00 */
[----:B------:R-:W-:-:S05]  /*0f40*/  IMAD R87, R87, -0xa0, RZ ;  /* 0xffffff6057577824 */ /* 0x000fca00078e02ff */
[----:B------:R-:W-:-:S14]  /*0f50*/  R2UR UR4, R87 ;  /* 0x00000000570472ca */ /* 0x000fdc00000e0000 */
[----:B------:R-:W2:Y:S01]  /*0f60*/  LDCU UR4, c[0x0][UR4+0x2b4] ;  /* 0x00005680040477ac */ /* 0x000ea20008000800 */
[----:B------:R-:W-:-:S05]  /*0f70*/  CS2R.32 R87, SR_CgaSize ;  /* 0x0000000000577805 */ /* 0x000fca0000008a00 */
[----:B------:R-:W-:-:S05]  /*0f80*/  IMAD R87, R87, -0xa0, RZ ;  /* 0xffffff6057577824 */ /* 0x000fca00078e02ff */
[----:B------:R-:W-:-:S14]  /*0f90*/  R2UR UR5, R87 ;  /* 0x00000000570572ca */ /* 0x000fdc00000e0000 */
[----:B------:R-:W3:Y:S01]  /*0fa0*/  LDCU UR5, c[0x0][UR5+0x2b0] ;  /* 0x00005600050577ac */ /* 0x000ee20008000800 */
[----:B------:R-:W4:Y:S01]  /*0fb0*/  S2UR UR27, SR_CTAID.X ;  /* 0x00000000001b79c3 */ /* 0x000f220000002500 */
[----:B------:R-:W2:Y:S01]  /*0fc0*/  LDCU UR16, c[0x0][0xf24] ;  /* 0x0001e480ff1077ac */ /* 0x000ea20008000800 */
[----:B------:R-:W-:Y:S01]  /*0fd0*/  USHF.L.U32 UR19, UR45, 0xb, URZ ;  /* 0x0000000b2d137899 */ /* 0x000fe200080006ff */
[----:B------:R-:W2:Y:S01]  /*0fe0*/  LDCU UR12, c[0x0][0xf30] ;  /* 0x0001e600ff0c77ac */ /* 0x000ea20008000800 */
[----:B------:R-:W-:-:S05]  /*0ff0*/  CS2R.32 R0, SR_CgaSize ;  /* 0x0000000000007805 */ /* 0x000fca0000008a00 */
[----:B------:R-:W-:-:S06]  /*1000*/  IMAD R0, R0, -0xa0, RZ ;  /* 0xffffff6000007824 */ /* 0x000fcc00078e02ff */
[----:B------:R-:W3:Y:S01]  /*1010*/  LDC R0, c[0x0][R0+0x2a4] ;  /* 0x0000a90000007b82 */ /* 0x000ee20000000800 */
[----:B------:R-:W-:Y:S02]  /*1020*/  USHF.L.U32 UR13, UR45, 0x7, URZ ;  /* 0x000000072d0d7899 */ /* 0x000fe400080006ff */
[----:B------:R-:W-:Y:S01]  /*1030*/  USHF.L.U32 UR26, UR45, 0x6, URZ ;  /* 0x000000062d1a7899 */ /* 0x000fe200080006ff */
[----:B-1----:R-:W-:Y:S02]  /*1040*/  I2FP.F32.U32 R86, UR11 ;  /* 0x0000000b00567c45 */ /* 0x002fe40008201000 */
[----:B------:R-:W-:-:S05]  /*1050*/  CS2R.32 R3, SR_CgaSize ;  /* 0x0000000000037805 */ /* 0x000fca0000008a00 */
[----:B------:R-:W-:-:S06]  /*1060*/  IMAD R3, R3, -0xa0, RZ ;  /* 0xffffff6003037824 */ /* 0x000fcc00078e02ff */
[----:B------:R-:W1:Y:S01]  /*1070*/  LDC R3, c[0x0][R3+0x2a0] ;  /* 0x0000a80003037b82 */ /* 0x000e620000000800 */
[----:B--2---:R-:W-:Y:S01]  /*1080*/  UISETP.GE.AND UP0, UPT, UR16, 0x1, UPT ;  /* 0x000000011000788c */ /* 0x004fe2000bf06270 */
[----:B------:R-:W-:Y:S01]  /*1090*/  FMUL R86, R86, UR4 ;  /* 0x0000000456567c20 */ /* 0x000fe20008400000 */
[----:B----4-:R-:W-:-:S05]  /*10a0*/  I2FP.F32.U32 R87, UR27 ;  /* 0x0000001b00577c45 */ /* 0x010fca0008201000 */
[----:B------:R-:W2:Y:S01]  /*10b0*/  LDC R40, c[0x0][0xf24] ;  /* 0x0003c900ff287b82 */ /* 0x000ea20000000800 */
[----:B------:R-:W4:Y:S01]  /*10c0*/  F2I.U32.TRUNC.NTZ R86, R86 ;  /* 0x0000005600567305 */ /* 0x000f22000020f000 */
[----:B---3--:R-:W-:-:S06]  /*10d0*/  FMUL R87, R87, UR5 ;  /* 0x0000000557577c20 */ /* 0x008fcc0008400000 */
[----:B------:R-:W3:Y:S01]  /*10e0*/  S2UR UR44, SR_CTAID.Z ;  /* 0x00000000002c79c3 */ /* 0x000ee20000002700 */
[----:B------:R-:W3:Y:S01]  /*10f0*/  F2I.U32.TRUNC.NTZ R87, R87 ;  /* 0x0000005700577305 */ /* 0x000ee2000020f000 */
[----:B----4-:R-:W-:-:S05]  /*1100*/  IADD3 R86, PT, PT, -R86, RZ, RZ ;  /* 0x000000ff56567210 */ /* 0x010fca0007ffe1ff */
[----:B------:R-:W-:Y:S01]  /*1110*/  IMAD R86, R0, R86, UR11 ;  /* 0x0000000b00567e24 */ /* 0x000fe2000f8e0256 */
[----:B------:R-:W-:Y:S02]  /*1120*/  PRMT R0, RZ, 0x7610, R0 ;  /* 0x00007610ff007816 */ /* 0x000fe40000000000 */
[----:B---3--:R-:W-:-:S05]  /*1130*/  IADD3 R87, PT, PT, -R87, RZ, RZ ;  /* 0x000000ff57577210 */ /* 0x008fca0007ffe1ff */
[----:B-1----:R-:W-:Y:S01]  /*1140*/  IMAD R87, R3, R87, UR27 ;  /* 0x0000001b03577e24 */ /* 0x002fe2000f8e0257 */
[----:B------:R-:W-:Y:S06]  /*1150*/  BRA.U UP4, `(.L_x_18) ;  /* 0x00000001043c7547 */ /* 0x000fec000b800000 */
[C---:B------:R-:W-:Y:S02]  /*1160*/  ISETP.NE.AND P3, PT, R86.reuse, 0x1, PT ;  /* 0x000000015600780c */ /* 0x040fe40003f65270 */
[C---:B------:R-:W-:Y:S02]  /*1170*/  ISETP.NE.AND P2, PT, R86.reuse, 0x2, PT ;  /* 0x000000025600780c */ /* 0x040fe40003f45270 */
[C---:B------:R-:W-:Y:S02]  /*1180*/  ISETP.NE.AND P0, PT, R86.reuse, RZ, PT ;  /* 0x000000ff5600720c */ /* 0x040fe40003f05270 */
[----:B------:R-:W-:Y:S02]  /*1190*/  ISETP.NE.AND P4, PT, R87, RZ, PT ;  /* 0x000000ff5700720c */ /* 0x000fe40003f85270 */
[----:B------:R-:W-:Y:S02]  /*11a0*/  ISETP.NE.AND P1, PT, R86, 0x3, PT ;  /* 0x000000035600780c */ /* 0x000fe40003f25270 */
[----:B------:R-:W-:-:S02]  /*11b0*/  SEL R4, RZ, 0x2, P3 ;  /* 0x00000002ff047807 */ /* 0x000fc40001800000 */
[----:B------:R-:W-:Y:S02]  /*11c0*/  SEL R3, RZ, 0x4, P2 ;  /* 0x00000004ff037807 */ /* 0x000fe40001000000 */
[----:B------:R-:W-:Y:S02]  /*11d0*/  ISETP.EQ.OR P0, PT, R87, RZ, !P0 ;  /* 0x000000ff5700720c */ /* 0x000fe40004702670 */
[----:B------:R-:W-:Y:S02]  /*11e0*/  SEL R0, RZ, 0x8, P1 ;  /* 0x00000008ff007807 */ /* 0x000fe40000800000 */
[----:B------:R-:W-:Y:S02]  /*11f0*/  SEL R4, R4, 0x2, P4 ;  /* 0x0000000204047807 */ /* 0x000fe40002000000 */
[----:B------:R-:W-:Y:S02]  /*1200*/  SEL R3, R3, 0x4, P4 ;  /* 0x0000000403037807 */ /* 0x000fe40002000000 */
[----:B------:R-:W-:-:S02]  /*1210*/  SEL R5, RZ, 0x1, !P0 ;  /* 0x00000001ff057807 */ /* 0x000fc40004000000 */
[----:B------:R-:W-:Y:S02]  /*1220*/  SEL R0, R0, 0x8, P4 ;  /* 0x0000000800007807 */ /* 0x000fe40002000000 */
[----:B------:R-:W-:-:S05]  /*1230*/  IADD3 R3, PT, PT, R3, R4, R5 ;  /* 0x0000000403037210 */ /* 0x000fca0007ffe005 */
[----:B------:R-:W-:Y:S02]  /*1240*/  IMAD.IADD R0, R3, 0x1, R0 ;  /* 0x0000000103007824 */ /* 0x000fe400078e0200 */
.L_x_18:
[----:B------:R-:W-:Y:S05]  /*1250*/  BRA.U !UP0, `(.L_x_19) ;  /* 0x0000000108b87547 */ /* 0x000fea000b800000 */
[----:B------:R-:W1:Y:S01]  /*1260*/  LDCU.128 UR4, c[0x0][0xf10] ;  /* 0x0001e200ff0477ac */ /* 0x000e620008000c00 */
[----:B------:R-:W3:Y:S01]  /*1270*/  LDCU UR18, c[0x0][0x370] ;  /* 0x00006e00ff1277ac */ /* 0x000ee20008000800 */
[----:B------:R-:W4:Y:S01]  /*1280*/  LDCU UR17, c[0x0][0x374] ;  /* 0x00006e80ff1177ac */ /* 0x000f220008000800 */
[----:B------:R-:W2:Y:S01]  /*1290*/  LDCU UR15, c[0x0][0xf0c] ;  /* 0x0001e180ff0f77ac */ /* 0x000ea20008000800 */
[----:B------:R-:W3:Y:S01]  /*12a0*/  LDCU UR14, c[0x0][0xf20] ;  /* 0x0001e400ff0e77ac */ /* 0x000ee20008000800 */
[----:B------:R-:W3:Y:S01]  /*12b0*/  LDCU.64 UR8, c[0x0][0xf28] ;  /* 0x0001e500ff0877ac */ /* 0x000ee20008000a00 */
[----:B-1----:R-:W-:Y:S02]  /*12c0*/  UISETP.NE.AND UP1, UPT, UR6, 0x1, UPT ;  /* 0x000000010600788c */ /* 0x002fe4000bf25270 */
[----:B----4-:R-:W-:Y:S02]  /*12d0*/  UIMAD.WIDE.U32 UR24, UR17, UR7, URZ ;  /* 0x00000007111872a5 */ /* 0x010fe4000f8e00ff */
[----:B------:R-:W-:-:S02]  /*12e0*/  UISETP.NE.AND UP0, UPT, UR16, 0x1, UPT ;  /* 0x000000011000788c */ /* 0x000fc4000bf05270 */
[----:B--2---:R-:W-:Y:S02]  /*12f0*/  UISETP.NE.AND UP3, UPT, UR15, 0x1, UPT ;  /* 0x000000010f00788c */ /* 0x004fe4000bf65270 */
[----:B------:R-:W-:Y:S02]  /*1300*/  UIMAD.WIDE.U32 UR28, UR11, UR7, URZ ;  /* 0x000000070b1c72a5 */ /* 0x000fe4000f8e00ff */
[----:B---3--:R-:W-:Y:S01]  /*1310*/  UIMAD.WIDE.U32 UR22, UR18, UR4, URZ ;  /* 0x00000004121672a5 */ /* 0x008fe2000f8e00ff */
[----:B------:R-:W-:Y:S01]  /*1320*/  UMOV UR7, UR25 ;  /* 0x0000001900077c82 */ /* 0x000fe20008000000 */
[----:B------:R-:W-:Y:S02]  /*1330*/  UIMAD.WIDE.U32 UR24, UR27, UR4, URZ ;  /* 0x000000041b1872a5 */ /* 0x000fe4000f8e00ff */
[----:B------:R-:W-:-:S03]  /*1340*/  @UP1 USHF.R.U32.HI UR17, URZ, UR14, UR7 ;  /* 0x0000000eff111299 */ /* 0x000fc60008011607 */
[----:B------:R-:W-:Y:S02]  /*1350*/  @UP3 USHF.R.U32.HI UR18, URZ, UR5, UR23 ;  /* 0x00000005ff123299 */ /* 0x000fe40008011617 */
[----:B------:R-:W-:Y:S02]  /*1360*/  UIMAD.WIDE.U32 UR22, UR17, UR8, URZ ;  /* 0x00000008111672a5 */ /* 0x000fe4000f8e00ff */
[----:B------:R-:W-:Y:S02]  /*1370*/  USHF.R.U32.HI UR29, URZ, UR14, UR29 ;  /* 0x0000000eff1d7299 */ /* 0x000fe4000801161d */
[----:B------:R-:W-:Y:S02]  /*1380*/  UIMAD.WIDE.U32 UR30, UR18, UR8, URZ ;  /* 0x00000008121e72a5 */ /* 0x000fe4000f8e00ff */
[----:B------:R-:W-:Y:S02]  /*1390*/  @UP0 USHF.R.U32.HI UR17, URZ, UR9, UR23 ;  /* 0x00000009ff110299 */ /* 0x000fe40008011617 */
[----:B------:R-:W-:-:S02]  /*13a0*/  USHF.R.U32.HI UR25, URZ, UR5, UR25 ;  /* 0x00000005ff197299 */ /* 0x000fc40008011619 */
[----:B------:R-:W-:Y:S02]  /*13b0*/  USEL UR29, UR11, UR29, !UP1 ;  /* 0x0000001d0b1d7287 */ /* 0x000fe4000c800000 */
[----:B------:R-:W-:Y:S02]  /*13c0*/  @UP0 USHF.R.U32.HI UR18, URZ, UR9, UR31 ;  /* 0x00000009ff120299 */ /* 0x000fe4000801161f */
[----:B------:R-:W-:Y:S02]  /*13d0*/  UIMAD UR17, UR17, UR16, URZ ;  /* 0x00000010111172a4 */ /* 0x000fe4000f8e02ff */
[----:B------:R-:W-:Y:S02]  /*13e0*/  USEL UR25, UR27, UR25, !UP3 ;  /* 0x000000191b197287 */ /* 0x000fe4000d800000 */
[----:B------:R-:W-:Y:S02]  /*13f0*/  UIMAD UR4, UR18, UR16, URZ ;  /* 0x00000010120472a4 */ /* 0x000fe4000f8e02ff */
[----:B------:R-:W-:-:S02]  /*1400*/  UISETP.GE.AND UP1, UPT, UR29, UR17, UPT ;  /* 0x000000111d00728c */ /* 0x000fc4000bf26270 */
[----:B------:R-:W-:Y:S02]  /*1410*/  UIMAD.WIDE.U32 UR22, UR29, UR8, URZ ;  /* 0x000000081d1672a5 */ /* 0x000fe4000f8e00ff */
[----:B------:R-:W-:Y:S02]  /*1420*/  UISETP.GE.OR UP1, UPT, UR25, UR4, UP1 ;  /* 0x000000041900728c */ /* 0x000fe40008f26670 */
[----:B------:R-:W-:Y:S02]  /*1430*/  USHF.R.U32.HI UR5, URZ, UR9, UR23 ;  /* 0x00000009ff057299 */ /* 0x000fe40008011617 */
[----:B------:R-:W-:Y:S02]  /*1440*/  UIMAD.WIDE.U32 UR30, UR25, UR8, URZ ;  /* 0x00000008191e72a5 */ /* 0x000fe4000f8e00ff */
[----:B------:R-:W-:Y:S02]  /*1450*/  USEL UR5, UR29, UR5, !UP0 ;  /* 0x000000051d057287 */ /* 0x000fe4000c000000 */
[----:B------:R-:W-:-:S02]  /*1460*/  UIADD3 UR4, UPT, UPT, -UR29, URZ, URZ ;  /* 0x000000ff1d047290 */ /* 0x000fc4000fffe1ff */
[----:B------:R-:W-:Y:S02]  /*1470*/  UIADD3 UR7, UPT, UPT, -UR5, URZ, URZ ;  /* 0x000000ff05077290 */ /* 0x000fe4000fffe1ff */
[----:B------:R-:W-:Y:S02]  /*1480*/  @!UP1 USHF.R.U32.HI UR9, URZ, UR9, UR31 ;  /* 0x00000009ff099299 */ /* 0x000fe4000801161f */
[----:B------:R-:W-:Y:S02]  /*1490*/  UIMAD UR7, UR16, UR7, UR29 ;  /* 0x00000007100772a4 */ /* 0x000fe4000f8e021d */
[----:B------:R-:W-:Y:S02]  /*14a0*/  @!UP1 USEL UR9, UR25, UR9, !UP0 ;  /* 0x0000000919099287 */ /* 0x000fe4000c000000 */
[----:B------:R-:W-:Y:S02]  /*14b0*/  UIADD3 UR8, UPT, UPT, -UR25, URZ, URZ ;  /* 0x000000ff19087290 */ /* 0x000fe4000fffe1ff */
[----:B------:R-:W-:-:S02]  /*14c0*/  @!UP1 UIMAD UR7, UR7, UR18, UR9 ;  /* 0x00000012070792a4 */ /* 0x000fc4000f8e0209 */
[----:B------:R-:W-:Y:S02]  /*14d0*/  @!UP1 UIADD3 UR5, UPT, UPT, UR5, -UR9, URZ ;  /* 0x8000000905059290 */ /* 0x000fe4000fffe0ff */
[----:B------:R-:W-:Y:S02]  /*14e0*/  UIMAD UR4, UR6, UR4, UR11 ;  /* 0x00000004060472a4 */ /* 0x000fe4000f8e020b */
[----:B------:R-:W-:Y:S02]  /*14f0*/  @!UP1 UIMAD UR29, UR5, UR16, UR25 ;  /* 0x00000010051d92a4 */ /* 0x000fe4000f8e0219 */
[----:B------:R-:W-:Y:S01]  /*1500*/  UIMAD UR8, UR15, UR8, UR27 ;  /* 0x000000080f0872a4 */ /* 0x000fe2000f8e021b */
[----:B------:R-:W-:Y:S01]  /*1510*/  @!UP1 UMOV UR25, UR7 ;  /* 0x0000000700199c82 */ /* 0x000fe20008000000 */
[----:B------:R-:W-:Y:S02]  /*1520*/  UIMAD UR11, UR29, UR6, UR4 ;  /* 0x000000061d0b72a4 */ /* 0x000fe4000f8e0204 */
[----:B------:R-:W-:-:S12]  /*1530*/  UIMAD UR27, UR25, UR15, UR8 ;  /* 0x0000000f191b72a4 */ /* 0x000fd8000f8e0208 */
.L_x_19:
[----:B------:R-:W-:Y:S02]  /*1540*/  UISETP.NE.AND UP0, UPT, UR12, 0x1, UPT ;  /* 0x000000010c00788c */ /* 0x000fe4000bf05270 */
[----:B------:R-:W-:Y:S02]  /*1550*/  UISETP.NE.AND UP3, UPT, UR10, 0x2, UPT ;  /* 0x000000020a00788c */ /* 0x000fe4000bf65270 */
[----:B------:R-:W-:Y:S02]  /*1560*/  ULOP3.LUT UR5, UR19, 0x1800, URZ, 0xc0, !UPT ;  /* 0x0000180013057892 */ /* 0x000fe4000f8ec0ff */
[----:B------:R-:W-:Y:S02]  /*1570*/  ULOP3.LUT UR4, UR13, 0x180, URZ, 0xc0, !UPT ;  /* 0x000001800d047892 */ /* 0x000fe4000f8ec0ff */
[----:B------:R-:W-:Y:S01]  /*1580*/  ULOP3.LUT UR26, UR26, 0xc0, URZ, 0xc0, !UPT ;  /* 0x000000c01a1a7892 */ /* 0x000fe2000f8ec0ff */
[----:B------:R-:W-:Y:S11]  /*1590*/  BRA.U UP0, `(.L_x_20) ;  /* 0x00000001003c7547 */ /* 0x000ff6000b800000 */
[----:B------:R-:W1:Y:S01]  /*15a0*/  LDCU.128 UR12, c[0x0][0xf10] ;  /* 0x0001e200ff0c77ac */ /* 0x000e620008000c00 */
[----:B------:R-:W3:Y:S01]  /*15b0*/  LDCU UR7, c[0x0][0xf0c] ;  /* 0x0001e180ff0777ac */ /* 0x000ee20008000800 */
[----:B------:R-:W4:Y:S01]  /*15c0*/  LDCU UR6, c[0x0][0xf20] ;  /* 0x0001e400ff0677ac */ /* 0x000f220008000800 */
[----:B-1----:R-:W-:Y:S02]  /*15d0*/  UIMAD.WIDE.U32 UR8, UR27, UR12, URZ ;  /* 0x0000000c1b0872a5 */ /* 0x002fe4000f8e00ff */
[----:B------:R-:W-:Y:S02]  /*15e0*/  UIMAD.WIDE.U32 UR16, UR11, UR15, URZ ;  /* 0x0000000f0b1072a5 */ /* 0x000fe4000f8e00ff */
[----:B---3--:R-:W-:Y:S02]  /*15f0*/  UISETP.NE.AND UP1, UPT, UR7, 0x1, UPT ;  /* 0x000000010700788c */ /* 0x008fe4000bf25270 */
[----:B------:R-:W-:Y:S02]  /*1600*/  UISETP.NE.AND UP0, UPT, UR14, 0x1, UPT ;  /* 0x000000010e00788c */ /* 0x000fe4000bf05270 */
[----:B------:R-:W-:-:S02]  /*1610*/  USHF.R.U32.HI UR9, URZ, UR13, UR9 ;  /* 0x0000000dff097299 */ /* 0x000fc40008011609 */
[----:B----4-:R-:W-:Y:S02]  /*1620*/  USHF.R.U32.HI UR6, URZ, UR6, UR17 ;  /* 0x00000006ff067299 */ /* 0x010fe40008011611 */
[----:B------:R-:W-:Y:S02]  /*1630*/  USEL UR9, UR27, UR9, !UP1 ;  /* 0x000000091b097287 */ /* 0x000fe4000c800000 */
[----:B------:R-:W-:-:S04]  /*1640*/  USEL UR6, UR11, UR6, !UP0 ;  /* 0x000000060b067287 */ /* 0x000fc8000c000000 */
[----:B------:R-:W-:Y:S02]  /*1650*/  UIADD3 UR8, UPT, UPT, UR9, -UR6, URZ ;  /* 0x8000000609087290 */ /* 0x000fe4000fffe0ff */
[----:B------:R-:W-:Y:S02]  /*1660*/  UIADD3 UR6, UPT, UPT, -UR9, UR6, URZ ;  /* 0x0000000609067290 */ /* 0x000fe4000fffe1ff */
[----:B------:R-:W-:Y:S02]  /*1670*/  UIMAD UR11, UR8, UR14, UR11 ;  /* 0x0000000e080b72a4 */ /* 0x000fe4000f8e020b */
[----:B------:R-:W-:-:S12]  /*1680*/  UIMAD UR27, UR6, UR7, UR27 ;  /* 0x00000007061b72a4 */ /* 0x000fd8000f8e021b */
.L_x_20:
[----:B------:R-:W-:Y:S05]  /*1690*/  BRA.U !UP2, `(.L_x_21) ;  /* 0x000000010a0c7547 */ /* 0x000fea000b800000 */
[----:B------:R-:W-:Y:S01]  /*16a0*/  UCGABAR_WAIT ;  /* 0x0000000000007dc7 */ /* 0x000fe20008000000 */
[----:B------:R-:W-:Y:S01]  /*16b0*/  CCTL.IVALL ;  /* 0x00000000ff00798f */ /* 0x000fe20002000000 */
[----:B------:R-:W-:Y:S05]  /*16c0*/  BRA `(.L_x_22) ;  /* 0x0000000000047947 */ /* 0x000fea0003800000 */
.L_x_21:
[----:B------:R-:W-:Y:S06]  /*16d0*/  BAR.SYNC.DEFER_BLOCKING 0x0 ;  /* 0x0000000000007b1d */ /* 0x000fec0000010000 */
.L_x_22:
[----:B------:R-:W-:Y:S05]  /*16e0*/  BRA.U UP3, `(.L_x_23) ;  /* 0x0000001903387547 */ /* 0x000fea000b800000 */
[----:B------:R-:W1:Y:S01]  /*16f0*/  LDCU UR30, c[0x0][0x38c] ;  /* 0x00007180ff1e77ac */ /* 0x000e620008000800 */
[----:B------:R-:W3:Y:S01]  /*1700*/  LDC R8, c[0x0][0x370] ;  /* 0x0000dc00ff087b82 */ /* 0x000ee20000000800 */
[----:B------:R-:W-:Y:S01]  /*1710*/  PLOP3.LUT P1, PT, PT, PT, UP5, 0x80, 0x8 ;  /* 0x000000000008781c */ /* 0x000fe20003f2f058 */
[----:B------:R-:W-:Y:S01]  /*1720*/  IMAD.MOV.U32 R15, RZ, RZ, 0x1 ;  /* 0x00000001ff0f7424 */ /* 0x000fe200078e00ff */
[----:B------:R-:W-:Y:S01]  /*1730*/  USHF.L.U32 UR22, UR45, 0x5, URZ ;  /* 0x000000052d167899 */ /* 0x000fe200080006ff */
[----:B------:R-:W-:Y:S01]  /*1740*/  ISETP.EQ.OR P4, PT, R2, RZ, P5 ;  /* 0x000000ff0200720c */ /* 0x000fe20002f82670 */
[----:B------:R-:W-:Y:S01]  /*1750*/  UISETP.NE.AND UP1, UPT, UR10, URZ, UPT ;  /* 0x000000ff0a00728c */ /* 0x000fe2000bf25270 */
[----:B------:R-:W-:Y:S01]  /*1760*/  PLOP3.LUT P1, PT, P1, PT, PT, 0x8, 0x80 ;  /* 0x000000000080781c */ /* 0x000fe20000f2e170 */
[----:B------:R-:W-:Y:S01]  /*1770*/  IMAD.MOV.U32 R14, RZ, RZ, RZ ;  /* 0x000000ffff0e7224 */ /* 0x000fe200078e00ff */
[----:B------:R-:W4:Y:S01]  /*1780*/  LDC R0, c[0x0][0x374] ;  /* 0x0000dd00ff007b82 */ /* 0x000f220000000800 */
[----:B------:R-:W-:Y:S01]  /*1790*/  CS2R R12, SRZ ;  /* 0x00000000000c7805 */ /* 0x000fe2000001ff00 */
[----:B------:R-:W-:Y:S01]  /*17a0*/  IMAD.MOV.U32 R11, RZ, RZ, 0x1 ;  /* 0x00000001ff0b7424 */ /* 0x000fe200078e00ff */
[----:B------:R-:W2:Y:S01]  /*17b0*/  LDCU.64 UR38, c[0x0][0x348] ;  /* 0x00006900ff2677ac */ /* 0x000ea20008000a00 */
[----:B------:R-:W-:-:S02]  /*17c0*/  ULOP3.LUT UR22, UR22, 0x60, URZ, 0xe2, !UPT ;  /* 0x0000006016167892 */ /* 0x000fc4000f8ee2ff */
[----:B-1----:R-:W-:Y:S02]  /*17d0*/  UIADD3 UR6, UPT, UPT, UR30, 0x7f, URZ ;  /* 0x0000007f1e067890 */ /* 0x002fe4000fffe0ff */
[----:B------:R-:W-:Y:S02]  /*17e0*/  USEL UR14, UR21, 0x2, UP1 ;  /* 0x00000002150e7887 */ /* 0x000fe40008800000 */
[----:B------:R-:W-:Y:S01]  /*17f0*/  USHF.R.S32.HI UR37, URZ, 0x1f, UR6 ;  /* 0x0000001fff257899 */ /* 0x000fe20008011406 */
[----:B------:R-:W-:-:S03]  /*1800*/  UMOV UR15, URZ ;  /* 0x000000ff000f7c82 */ /* 0x000fc60008000000 */
[----:B------:R-:W-:Y:S02]  /*1810*/  ULEA.HI UR37, UR37, UR6, URZ, 0x7 ;  /* 0x0000000625257291 */ /* 0x000fe4000f8f38ff */
[----:B------:R-:W-:Y:S02]  /*1820*/  UIADD3 UR6, UPT, UPT, UR30, -0x1, URZ ;  /* 0xffffffff1e067890 */ /* 0x000fe4000fffe0ff */
[----:B------:R-:W-:Y:S02]  /*1830*/  USHF.R.S32.HI UR37, URZ, 0x7, UR37 ;  /* 0x00000007ff257899 */ /* 0x000fe40008011425 */
[----:B------:R-:W-:Y:S02]  /*1840*/  UISETP.GE.U32.AND UP2, UPT, UR6, -0xff, UPT ;  /* 0xffffff010600788c */ /* 0x000fe4000bf46070 */
[----:B------:R-:W-:Y:S02]  /*1850*/  UISETP.LT.U32.AND UP0, UPT, UR37, 0xb, UPT ;  /* 0x0000000b2500788c */ /* 0x000fe4000bf01070 */
[----:B------:R-:W-:-:S02]  /*1860*/  UIADD3 UR30, UPT, UPT, UR30, 0xfe, URZ ;  /* 0x000000fe1e1e7890 */ /* 0x000fc4000fffe0ff */
[----:B------:R-:W-:-:S04]  /*1870*/  USEL UR31, UR37, 0xb, UP0 ;  /* 0x0000000b251f7887 */ /* 0x000fc80008000000 */
[----:B------:R-:W-:Y:S02]  /*1880*/  UIADD3 UR7, UPT, UPT, UR31, -0x1, URZ ;  /* 0xffffffff1f077890 */ /* 0x000fe4000fffe0ff */
[----:B------:R-:W-:Y:S02]  /*1890*/  @UP2 UIADD3 UR7, UPT, UPT, UR31, URZ, URZ ;  /* 0x000000ff1f072290 */ /* 0x000fe4000fffe0ff */
[----:B------:R-:W-:Y:S02]  /*18a0*/  UIADD3 UR23, UPT, UPT, UR37, -UR31, URZ ;  /* 0x8000001f25177290 */ /* 0x000fe4000fffe0ff */
[----:B--2---:R-:W-:-:S12]  /*18b0*/  UIADD3 UR7, UPT, UPT, UR7, 0x1, URZ ;  /* 0x0000000107077890 */ /* 0x004fd8000fffe0ff */
.L_x_47:
[----:B------:R-:W-:Y:S01]  /*18c0*/  UISETP.NE.AND UP0, UPT, UR45, URZ, UPT ;  /* 0x000000ff2d00728c */ /* 0x000fe2000bf05270 */
[----:B------:R-:W1:Y:S08]  /*18d0*/  S2UR UR45, SR_CgaCtaId ;  /* 0x00000000002d79c3 */ /* 0x000e700000008800 */
[----:B------:R-:W-:Y:S05]  /*18e0*/  BRA.U UP0, `(.L_x_24) ;  /* 0x0000000100347547 */ /* 0x000fea000b800000 */
[----:B------:R-:W2:Y:S01]  /*18f0*/  S2R R2, SR_CgaCtaId ;  /* 0x0000000000027919 */ /* 0x000ea20000008800 */
[----:B------:R-:W-:-:S04]  /*1900*/  MOV R3, 0x400 ;  /* 0x0000040000037802 */ /* 0x000fc80000000f00 */
[----:B--2---:R-:W-:Y:S02]  /*1910*/  LEA R2, R2, R3, 0x18 ;  /* 0x0000000302027211 */ /* 0x004fe400078ec0ff */
[----:B------:R-:W-:-:S03]  /*1920*/  SHF.L.U32 R3, R11, 0x1f, RZ ;  /* 0x0000001f0b037819 */ /* 0x000fc600000006ff */
[----:B------:R-:W-:-:S04]  /*1930*/  IMAD R2, R12, 0x8, R2 ;  /* 0x000000080c027824 */ /* 0x000fc800078e0202 */
[----:B------:R-:W2:Y:S02]  /*1940*/  SYNCS.PHASECHK.TRANS64.TRYWAIT P0, [R2+URZ+0x150], R3 ;  /* 0x00015003020075a7 */ /* 0x000ea400080011ff */
[----:B--2---:R-:W-:Y:S05]  /*1950*/  @!P0 BRA `(.L_x_25) ;  /* 0x0000007c00708947 */ /* 0x004fea0003800000 */
.L_x_148:
[----:B------:R-:W-:Y:S01]  /*1960*/  VIADD R12, R12, 0x1 ;  /* 0x000000010c0c7836 */ /* 0x000fe20000000000 */
[----:B------:R2:W-:Y:S04]  /*1970*/  SYNCS.ARRIVE.TRANS64.A1T0 RZ, [R2+URZ+0x140], RZ ;  /* 0x000140ff02ff79a7 */ /* 0x0005e800081000ff */
[----:B------:R-:W-:-:S04]  /*1980*/  ISETP.NE.AND P0, PT, R12, 0x2, PT ;  /* 0x000000020c00780c */ /* 0x000fc80003f05270 */
[----:B------:R-:W-:Y:S02]  /*1990*/  SEL R12, R12, RZ, P0 ;  /* 0x000000ff0c0c7207 */ /* 0x000fe40000000000 */
[----:B--2---:R-:W-:-:S04]  /*19a0*/  SEL R2, RZ, 0x1, P0 ;  /* 0x00000001ff027807 */ /* 0x004fc80000000000 */
[----:B------:R-:W-:-:S07]  /*19b0*/  LOP3.LUT R11, R11, R2, RZ, 0x3c, !PT ;  /* 0x000000020b0b7212 */ /* 0x000fce00078e3cff */
.L_x_24:
[----:B------:R-:W-:Y:S01]  /*19c0*/  UMOV UR6, 0x400 ;  /* 0x0000040000067882 */ /* 0x000fe20000000000 */
[----:B------:R-:W-:Y:S01]  /*19d0*/  SHF.L.U32 R2, R15, 0x1f, RZ ;  /* 0x0000001f0f027819 */ /* 0x000fe200000006ff */
[----:B-1----:R-:W-:Y:S02]  /*19e0*/  ULEA UR6, UR45, UR6, 0x18 ;  /* 0x000000062d067291 */ /* 0x002fe4000f8ec0ff */
[----:B------:R-:W-:Y:S02]  /*19f0*/  UISETP.GE.U32.AND UP0, UPT, UR30, 0xff, UPT ;  /* 0x000000ff1e00788c */ /* 0x000fe4000bf06070 */
[----:B------:R-:W-:Y:S02]  /*1a00*/  ULEA UR8, UR15, UR6, 0x3 ;  /* 0x000000060f087291 */ /* 0x000fe4000f8e18ff */
[----:B------:R-:W-:Y:S02]  /*1a10*/  USHF.L.U32 UR35, UR11, 0x7, URZ ;  /* 0x000000070b237899 */ /* 0x000fe400080006ff */
[----:B------:R-:W-:Y:S01]  /*1a20*/  ULEA UR43, UR27, UR22, 0x7 ;  /* 0x000000161b2b7291 */ /* 0x000fe2000f8e38ff */
[----:B------:R-:W-:-:S04]  /*1a30*/  UMOV UR20, URZ ;  /* 0x000000ff00147c82 */ /* 0x000fc80008000000 */
[----:B------:R1:W2:Y:S01]  /*1a40*/  SYNCS.PHASECHK.TRANS64.TRYWAIT P2, [UR8+0x58], R2 ;  /* 0x00005802ff0075a7 */ /* 0x0002a20008041108 */
[----:B------:R-:W-:Y:S06]  /*1a50*/  BRA.U !UP0, `(.L_x_26) ;  /* 0x0000000508107547 */ /* 0x000fec000b800000 */
[----:B------:R-:W-:Y:S01]  /*1a60*/  UMOV UR16, UR15 ;  /* 0x0000000f00107c82 */ /* 0x000fe20008000000 */
[----:B------:R-:W-:-:S05]  /*1a70*/  UMOV UR28, URZ ;  /* 0x000000ff001c7c82 */ /* 0x000fca0008000000 */
.L_x_34:
[----:B------:R-:W-:Y:S01]  /*1a80*/  ULEA UR41, UR16, UR6, 0x3 ;  /* 0x0000000610297291 */ /* 0x000fe2000f8e18ff */
[----:B--2---:R-:W-:Y:S01]  /*1a90*/  @!P5 MOV R3, 0x4400 ;  /* 0x000044000003d802 */ /* 0x004fe20000000f00 */
[----:B--2---:R-:W-:Y:S10]  /*1aa0*/  @P2 BRA `(.L_x_27) ;  /* 0x00000000000c2947 */ /* 0x004ff40003800000 */
[----:B------:R-:W-:-:S04]  /*1ab0*/  SHF.L.U32 R4, R15, 0x1f, RZ ;  /* 0x0000001f0f047819 */ /* 0x000fc800000006ff */
[----:B------:R-:W2:Y:S02]  /*1ac0*/  SYNCS.PHASECHK.TRANS64.TRYWAIT P0, [UR41+0x58], R4 ;  /* 0x00005804ff0075a7 */ /* 0x000ea40008001129 */
[----:B--2---:R-:W-:Y:S05]  /*1ad0*/  @!P0 BRA `(.L_x_28) ;  /* 0x0000007c00248947 */ /* 0x004fea0003800000 */
.L_x_27:
[----:B------:R2:W-:Y:S01]  /*1ae0*/  @!P5 SYNCS.ARRIVE.TRANS64 RZ, [UR41], R3 ;  /* 0x00000003ffffd9a7 */ /* 0x0005e20008000029 */
[----:B------:R-:W-:-:S04]  /*1af0*/  ULOP3.LUT UR8, UR14, 0x2, URZ, 0xfc, !UPT ;  /* 0x000000020e087892 */ /* 0x000fc8000f8efcff */
[----:B------:R-:W-:-:S09]  /*1b00*/  UISETP.NE.AND UP0, UPT, UR8, 0x2, UPT ;  /* 0x000000020800788c */ /* 0x000fd2000bf05270 */
[----:B------:R-:W-:Y:S05]  /*1b10*/  BRA.U UP0, `(.L_x_29) ;  /* 0x0000000100047547 */ /* 0x000fea000b800000 */
[----:B------:R-:W-:Y:S05]  /*1b20*/  BPT.TRAP 0x1 ;  /* 0x000000040000795c */ /* 0x000fea0000300000 */
.L_x_29:
[----:B------:R-:W-:Y:S04]  /*1b30*/  BSSY.RECONVERGENT B0, `(.L_x_30) ;  /* 0x0000003000007945 */ /* 0x000fe80003800200 */
[----:B------:R-:W-:Y:S05]  /*1b40*/  @P4 BRA `(.L_x_31) ;  /* 0x0000000000044947 */ /* 0x000fea0003800000 */
[----:B------:R-:W-:Y:S05]  /*1b50*/  BPT.TRAP 0x1 ;  /* 0x000000040000795c */ /* 0x000fea0000300000 */
.L_x_31:
[----:B------:R-:W-:Y:S05]  /*1b60*/  BSYNC.RECONVERGENT B0 ;  /* 0x0000000000007941 */ /* 0x000fea0003800200 */
.L_x_30:
[----:B------:R-:W-:Y:S01]  /*1b70*/  UIADD3 UR15, UPT, UPT, UR16, 0x1, URZ ;  /* 0x00000001100f7890 */ /* 0x000fe2000fffe0ff */
[----:B------:R-:W-:Y:S01]  /*1b80*/  BSSY.RECONVERGENT B0, `(.L_x_32) ;  /* 0x000002c000007945 */ /* 0x000fe20003800200 */
[----:B------:R-:W-:Y:S02]  /*1b90*/  ELECT P0, URZ, PT ;  /* 0x0000000000ff782f */ /* 0x000fe40003800000 */
[----:B------:R-:W-:-:S04]  /*1ba0*/  UISETP.NE.AND UP0, UPT, UR15, 0xb, UPT ;  /* 0x0000000b0f00788c */ /* 0x000fc8000bf05270 */
[----:B------:R-:W-:Y:S02]  /*1bb0*/  USEL UR9, URZ, 0x1, UP0 ;  /* 0x00000001ff097887 */ /* 0x000fe40008000000 */
[----:B------:R-:W-:-:S04]  /*1bc0*/  USEL UR15, UR15, URZ, UP0 ;  /* 0x000000ff0f0f7287 */ /* 0x000fc80008000000 */
[----:B------:R-:W-:Y:S01]  /*1bd0*/  ULEA UR8, UR15, UR6, 0x3 ;  /* 0x000000060f087291 */ /* 0x000fe2000f8e18ff */
[----:B------:R-:W-:-:S04]  /*1be0*/  LOP3.LUT R15, R15, UR9, RZ, 0x3c, !PT ;  /* 0x000000090f0f7c12 */ /* 0x000fc8000f8e3cff */
[----:B-1----:R-:W-:-:S04]  /*1bf0*/  SHF.L.U32 R2, R15, 0x1f, RZ ;  /* 0x0000001f0f027819 */ /* 0x002fc800000006ff */
[----:B------:R1:W1:Y:S01]  /*1c00*/  SYNCS.PHASECHK.TRANS64.TRYWAIT P2, [UR8+0x58], R2 ;  /* 0x00005802ff0075a7 */ /* 0x0002620008041108 */
[----:B------:R-:W-:Y:S05]  /*1c10*/  @!P0 BRA `(.L_x_33) ;  /* 0x0000000000888947 */ /* 0x000fea0003800000 */
[----:B------:R-:W-:Y:S02]  /*1c20*/  USHF.L.U32 UR32, UR16, 0xd, URZ ;  /* 0x0000000d10207899 */ /* 0x000fe400080006ff */
[----:B------:R-:W-:Y:S02]  /*1c30*/  USHF.L.U32 UR8, UR16, 0x9, URZ ;  /* 0x0000000910087899 */ /* 0x000fe400080006ff */
[----:B------:R-:W-:Y:S02]  /*1c40*/  UIADD3 UR50, UP3, UPT, UR38, 0x80, URZ ;  /* 0x0000008026327890 */ /* 0x000fe4000ff7e0ff */
[----:B------:R-:W-:Y:S02]  /*1c50*/  ULOP3.LUT UR40, UR32, UR5, URZ, 0xfc, !UPT ;  /* 0x0000000520287292 */ /* 0x000fe4000f8efcff */
[----:B------:R-:W-:Y:S02]  /*1c60*/  UIADD3 UR48, UP2, UPT, UR38, 0x180, URZ ;  /* 0x0000018026307890 */ /* 0x000fe4000ff5e0ff */
[----:B------:R-:W-:-:S02]  /*1c70*/  UIADD3 UR46, UP1, UPT, UR38, 0x280, URZ ;  /* 0x00000280262e7890 */ /* 0x000fc4000ff3e0ff */
[----:B------:R-:W-:Y:S02]  /*1c80*/  ULOP3.LUT UR24, UR4, UR8, URZ, 0xfc, !UPT ;  /* 0x0000000804187292 */ /* 0x000fe4000f8efcff */
[----:B------:R-:W-:Y:S02]  /*1c90*/  UIADD3 UR20, UP0, UPT, UR38, 0x380, URZ ;  /* 0x0000038026147890 */ /* 0x000fe4000ff1e0ff */
[----:B------:R-:W-:Y:S02]  /*1ca0*/  USHF.L.U32 UR42, UR28, 0x7, URZ ;  /* 0x000000071c2a7899 */ /* 0x000fe400080006ff */
[----:B------:R-:W-:Y:S02]  /*1cb0*/  UIADD3.X UR51, UPT, UPT, URZ, UR39, URZ, UP3, !UPT ;  /* 0x00000027ff337290 */ /* 0x000fe40009ffe4ff */
[----:B------:R-:W-:Y:S02]  /*1cc0*/  UIADD3 UR40, UPT, UPT, UR6, 0x8400, UR40 ;  /* 0x0000840006287890 */ /* 0x000fe4000fffe028 */
[----:B------:R-:W-:-:S02]  /*1cd0*/  UIADD3.X UR49, UPT, UPT, URZ, UR39, URZ, UP2, !UPT ;  /* 0x00000027ff317290 */ /* 0x000fc400097fe4ff */
[----:B------:R-:W-:Y:S02]  /*1ce0*/  UIADD3 UR32, UPT, UPT, UR6, 0x1e400, UR32 ;  /* 0x0001e40006207890 */ /* 0x000fe4000fffe020 */
[----:B------:R-:W-:Y:S02]  /*1cf0*/  UIADD3.X UR47, UPT, UPT, URZ, UR39, URZ, UP1, !UPT ;  /* 0x00000027ff2f7290 */ /* 0x000fe40008ffe4ff */
[----:B------:R-:W-:Y:S02]  /*1d00*/  UIADD3 UR24, UPT, UPT, UR6, 0x34400, UR24 ;  /* 0x0003440006187890 */ /* 0x000fe4000fffe018 */
[----:B------:R-:W-:Y:S02]  /*1d10*/  UIADD3.X UR21, UPT, UPT, URZ, UR39, URZ, UP0, !UPT ;  /* 0x00000027ff157290 */ /* 0x000fe400087fe4ff */
[----:B------:R-:W-:Y:S01]  /*1d20*/  UIADD3 UR8, UPT, UPT, UR6, 0x35a00, UR8 ;  /* 0x00035a0006087890 */ /* 0x000fe2000fffe008 */
[----:B------:R-:W-:Y:S01]  /*1d30*/  UMOV UR17, 0xf0000 ;  /* 0x000f000000117882 */ /* 0x000fe20000000000 */
[----:B------:R-:W-:Y:S01]  /*1d40*/  UMOV UR18, 0x0 ;  /* 0x0000000000127882 */ /* 0x000fe20000000000 */
[----:B------:R-:W-:Y:S01]  /*1d50*/  UMOV UR19, 0x10000000 ;  /* 0x1000000000137882 */ /* 0x000fe20000000000 */
[----:B------:R-:W-:Y:S01]  /*1d60*/  UMOV UR33, UR41 ;  /* 0x0000002900217c82 */ /* 0x000fe20008000000 */
[----:B------:R-:W-:Y:S01]  /*1d70*/  UMOV UR36, UR44 ;  /* 0x0000002c00247c82 */ /* 0x000fe20008000000 */
[----:B------:R-:W-:Y:S01]  /*1d80*/  UMOV UR34, UR42 ;  /* 0x0000002a00227c82 */ /* 0x000fe20008000000 */
[----:B------:R-:W-:Y:S01]  /*1d90*/  UMOV UR25, UR41 ;  /* 0x0000002900197c82 */ /* 0x000fe20008000000 */
[----:B------:R-:W-:Y:S01]  /*1da0*/  UMOV UR29, UR44 ;  /* 0x0000002c001d7c82 */ /* 0x000fe20008000000 */
[----:B------:R1:W-:Y:S01]  /*1db0*/  UTMALDG.3D.MULTICAST [UR40], [UR50], UR17, desc[UR18] ;  /* 0x00001228320073b4 */ /* 0x0003e20008011811 */
[----:B------:R-:W-:Y:S01]  /*1dc0*/  UMOV UR10, URZ ;  /* 0x000000ff000a7c82 */ /* 0x000fe20008000000 */
[----:B------:R-:W-:Y:S01]  /*1dd0*/  UMOV UR9, UR41 ;  /* 0x0000002900097c82 */ /* 0x000fe20008000000 */
[----:B------:R-:W-:Y:S01]  /*1de0*/  UMOV UR12, UR28 ;  /* 0x0000001c000c7c82 */ /* 0x000fe20008000000 */
[----:B------:R-:W-:Y:S01]  /*1df0*/  UMOV UR13, UR44 ;  /* 0x0000002c000d7c82 */ /* 0x000fe20008000000 */
[----:B------:R1:W-:Y:S01]  /*1e00*/  UTMALDG.3D [UR32], [UR48], desc[UR18] ;  /* 0x00001220300075b4 */ /* 0x0003e20008011000 */
[----:B------:R1:W-:Y:S01]  /*1e10*/  UTMALDG.4D.MULTICAST [UR24], [UR46], UR17, desc[UR18] ;  /* 0x000012182e0073b4 */ /* 0x0003e20008019811 */
[----:B------:R1:W-:Y:S01]  /*1e20*/  UTMALDG.4D [UR8], [UR20], desc[UR18] ;  /* 0x00001208140075b4 */ /* 0x0003e20008019000 */
[----:B------:R-:W-:Y:S01]  /*1e30*/  NOP ;  /* 0x0000000000007918 */ /* 0x000fe20000000000 */
.L_x_33:
[----:B-1----:R-:W-:Y:S05]  /*1e40*/  BSYNC.RECONVERGENT B0 ;  /* 0x0000000000007941 */ /* 0x002fea0003800200 */
.L_x_32:
[----:B------:R-:W-:Y:S01]  /*1e50*/  UIADD3 UR28, UPT, UPT, UR28, 0x1, URZ ;  /* 0x000000011c1c7890 */ /* 0x000fe2000fffe0ff */
[----:B------:R-:W-:Y:S01]  /*1e60*/  UMOV UR16, UR15 ;  /* 0x0000000f00107c82 */ /* 0x000fe20008000000 */
[----:B------:R-:W-:Y:S02]  /*1e70*/  UMOV UR20, UR7 ;  /* 0x0000000700147c82 */ /* 0x000fe40008000000 */
[----:B------:R-:W-:-:S09]  /*1e80*/  UISETP.NE.AND UP0, UPT, UR28, UR7, UPT ;  /* 0x000000071c00728c */ /* 0x000fd2000bf05270 */
[----:B------:R-:W-:Y:S05]  /*1e90*/  BRA.U UP0, `(.L_x_34) ;  /* 0xfffffff900f87547 */ /* 0x000fea000b83ffff */
.L_x_26:
[----:B------:R-:W-:Y:S01]  /*1ea0*/  ULEA UR8, UR15, UR6, 0x3 ;  /* 0x000000060f087291 */ /* 0x000fe2000f8e18ff */
[----:B-1----:R-:W-:Y:S01]  /*1eb0*/  SHF.L.U32 R2, R15, 0x1f, RZ ;  /* 0x0000001f0f027819 */ /* 0x002fe200000006ff */
[----:B------:R-:W-:Y:S01]  /*1ec0*/  @!P1 SYNCS.ARRIVE.TRANS64.A1T0 RZ, [UR6+0xf8], RZ ;  /* 0x0000f8ffffff99a7 */ /* 0x000fe20008100006 */
[----:B------:R-:W-:-:S06]  /*1ed0*/  UISETP.GT.AND UP0, UPT, UR37, UR31, UPT ;  /* 0x0000001f2500728c */ /* 0x000fcc000bf04270 */
[----:B------:R1:W1:Y:S03]  /*1ee0*/  SYNCS.PHASECHK.TRANS64.TRYWAIT P1, [UR8+0x58], R2 ;  /* 0x00005802ff0075a7 */ /* 0x0002660008021108 */
[----:B------:R-:W-:Y:S05]  /*1ef0*/  BRA.U !UP0, `(.L_x_35) ;  /* 0x0000000508147547 */ /* 0x000fea000b800000 */
[----:B------:R-:W-:Y:S01]  /*1f00*/  UIADD3 UR25, UPT, UPT, UR23, UR20, URZ ;  /* 0x0000001417197290 */ /* 0x000fe2000fffe0ff */
[----:B------:R-:W-:-:S11]  /*1f10*/  UMOV UR28, UR15 ;  /* 0x0000000f001c7c82 */ /* 0x000fd60008000000 */
.L_x_43:
[----:B------:R-:W-:Y:S01]  /*1f20*/  ULEA UR41, UR28, UR6, 0x3 ;  /* 0x000000061c297291 */ /* 0x000fe2000f8e18ff */
[----:B--2---:R-:W-:Y:S01]  /*1f30*/  @!P5 MOV R3, 0x4400 ;  /* 0x000044000003d802 */ /* 0x004fe20000000f00 */
[----:B-1----:R-:W-:Y:S10]  /*1f40*/  @P1 BRA `(.L_x_36) ;  /* 0x00000000000c1947 */ /* 0x002ff40003800000 */
[----:B------:R-:W-:-:S04]  /*1f50*/  SHF.L.U32 R4, R15, 0x1f, RZ ;  /* 0x0000001f0f047819 */ /* 0x000fc800000006ff */
[----:B------:R-:W1:Y:S02]  /*1f60*/  SYNCS.PHASECHK.TRANS64.TRYWAIT P0, [UR41+0x58], R4 ;  /* 0x00005804ff0075a7 */ /* 0x000e640008001129 */
[----:B-1----:R-:W-:Y:S05]  /*1f70*/  @!P0 BRA `(.L_x_37) ;  /* 0x0000007800148947 */ /* 0x002fea0003800000 */
.L_x_36:
[----:B------:R2:W-:Y:S01]  /*1f80*/  @!P5 SYNCS.ARRIVE.TRANS64 RZ, [UR41], R3 ;  /* 0x00000003ffffd9a7 */ /* 0x0005e20008000029 */
[----:B------:R-:W-:-:S04]  /*1f90*/  ULOP3.LUT UR8, UR14, 0x2, URZ, 0xfc, !UPT ;  /* 0x000000020e087892 */ /* 0x000fc8000f8efcff */
[----:B------:R-:W-:-:S09]  /*1fa0*/  UISETP.NE.AND UP0, UPT, UR8, 0x2, UPT ;  /* 0x000000020800788c */ /* 0x000fd2000bf05270 */
[----:B------:R-:W-:Y:S05]  /*1fb0*/  BRA.U UP0, `(.L_x_38) ;  /* 0x0000000100047547 */ /* 0x000fea000b800000 */
[----:B------:R-:W-:Y:S05]  /*1fc0*/  BPT.TRAP 0x1 ;  /* 0x000000040000795c */ /* 0x000fea0000300000 */
.L_x_38:
[----:B------:R-:W-:Y:S04]  /*1fd0*/  BSSY.RECONVERGENT B0, `(.L_x_39) ;  /* 0x0000003000007945 */ /* 0x000fe80003800200 */
[----:B------:R-:W-:Y:S05]  /*1fe0*/  @P4 BRA `(.L_x_40) ;  /* 0x0000000000044947 */ /* 0x000fea0003800000 */
[----:B------:R-:W-:Y:S05]  /*1ff0*/  BPT.TRAP 0x1 ;  /* 0x000000040000795c */ /* 0x000fea0000300000 */
.L_x_40:
[----:B------:R-:W-:Y:S05]  /*2000*/  BSYNC.RECONVERGENT B0 ;  /* 0x0000000000007941 */ /* 0x000fea0003800200 */
.L_x_39:
        /* <DEDUP_REMOVED lines=26> */
[----:B------:R-:W-:Y:S02]  /*21b0*/  UIADD3 UR8, UPT, UPT, UR6, 0x35a00, UR8 ;  /* 0x00035a0006087890 */ /* 0x000fe4000fffe008 */
[----:B------:R-:W-:Y:S01]  /*21c0*/  UIADD3.X UR49, UPT, UPT, URZ, UR39, URZ, UP0, !UPT ;  /* 0x00000027ff317290 */ /* 0x000fe200087fe4ff */
        /* <DEDUP_REMOVED lines=19> */
.L_x_42:
[----:B-1----:R-:W-:Y:S05]  /*2300*/  BSYNC.RECONVERGENT B0 ;  /* 0x0000000000007941 */ /* 0x002fea0003800200 */
.L_x_41:
[----:B------:R-:W-:Y:S01]  /*2310*/  UIADD3 UR20, UPT, UPT, UR20, 0x1, URZ ;  /* 0x0000000114147890 */ /* 0x000fe2000fffe0ff */
[----:B------:R-:W-:-:S03]  /*2320*/  UMOV UR28, UR15 ;  /* 0x0000000f001c7c82 */ /* 0x000fc60008000000 */
[----:B------:R-:W-:-:S09]  /*2330*/  UISETP.NE.AND UP0, UPT, UR20, UR25, UPT ;  /* 0x000000191400728c */ /* 0x000fd2000bf05270 */
[----:B------:R-:W-:Y:S05]  /*2340*/  BRA.U UP0, `(.L_x_43) ;  /* 0xfffffff900f47547 */ /* 0x000fea000b83ffff */
.L_x_35:
[C---:B-1----:R-:W-:Y:S01]  /*2350*/  LEA R2, R14.reuse, UR6, 0x3 ;  /* 0x000000060e027c11 */ /* 0x042fe2000f8e18ff */
[----:B------:R-:W-:Y:S01]  /*2360*/  NOP ;  /* 0x0000000000007918 */ /* 0x000fe20000000000 */
[----:B--2---:R-:W-:Y:S02]  /*2370*/  SHF.L.U32 R3, R13, 0x1f, RZ ;  /* 0x0000001f0d037819 */ /* 0x004fe400000006ff */
[----:B------:R-:W-:Y:S02]  /*2380*/  LEA R4, R14, UR6, 0x4 ;  /* 0x000000060e047c11 */ /* 0x000fe4000f8e20ff */
[----:B------:R-:W1:Y:S02]  /*2390*/  SYNCS.PHASECHK.TRANS64.TRYWAIT P0, [R2+URZ+0x100], R3 ;  /* 0x00010003020075a7 */ /* 0x000e6400080011ff */
[----:B-1----:R-:W-:Y:S05]  /*23a0*/  @!P0 BRA `(.L_x_44) ;  /* 0x0000007400208947 */ /* 0x002fea0003800000 */
.L_x_151:
[----:B------:R-:W2:Y:S01]  /*23b0*/  LDS.128 R4, [R4+0x170] ;  /* 0x0001700004047984 */ /* 0x000ea20000000c00 */
[----:B------:R-:W-:Y:S01]  /*23c0*/  ISETP.GE.AND P0, PT, R40, 0x1, PT ;  /* 0x000000012800780c */ /* 0x000fe20003f06270 */
[----:B-1----:R-:W-:Y:S01]  /*23d0*/  VIADD R2, R2, 0x110 ;  /* 0x0000011002027836 */ /* 0x002fe20000000000 */
[----:B------:R-:W-:Y:S01]  /*23e0*/  @!PT LDS RZ, [RZ] ;  /* 0x00000000fffff984 */ /* 0x000fe20000000800 */
[----:B------:R-:W-:Y:S01]  /*23f0*/  @!PT LDS RZ, [RZ] ;  /* 0x00000000fffff984 */ /* 0x000fe20000000800 */
[----:B------:R-:W-:Y:S01]  /*2400*/  @!PT LDS RZ, [RZ] ;  /* 0x00000000fffff984 */ /* 0x000fe20000000800 */
[----:B------:R-:W-:Y:S01]  /*2410*/  @!PT LDS RZ, [RZ] ;  /* 0x00000000fffff984 */ /* 0x000fe20000000800 */
[----:B------:R1:W-:Y:S06]  /*2420*/  MEMBAR.ALL.CTA ;  /* 0x0000000000007992 */ /* 0x0003ec0000008000 */
[----:B-1----:R-:W1:Y:S01]  /*2430*/  FENCE.VIEW.ASYNC.S ;  /* 0x00000000000073c6 */ /* 0x002e620000000000 */
[----:B------:R-:W-:-:S04]  /*2440*/  PRMT R2, RZ, 0x654, R2 ;  /* 0x00000654ff027816 */ /* 0x000fc80000000002 */
[----:B-1----:R1:W-:Y:S01]  /*2450*/  SYNCS.ARRIVE.TRANS64.RED.A1T0 RZ, [R2+URZ], RZ ;  /* 0x000000ff02ff79a7 */ /* 0x0023e200081004ff */
[----:B--2---:R-:W-:-:S13]  /*2460*/  LOP3.LUT P2, RZ, R6, 0x1, RZ, 0xc0, !PT ;  /* 0x0000000106ff7812 */ /* 0x004fda000784c0ff */
[----:B------:R-:W-:Y:S01]  /*2470*/  @P2 SHF.R.U32.HI R3, RZ, 0x10, R5 ;  /* 0x00000010ff032819 */ /* 0x000fe20000011605 */
[----:B------:R-:W-:Y:S01]  /*2480*/  VOTEU.ANY UP0, P2 ;  /* 0x0000000000ff7886 */ /* 0x000fe20001000100 */
[----:B------:R-:W-:Y:S02]  /*2490*/  @P2 MOV R10, R4 ;  /* 0x00000004000a2202 */ /* 0x000fe40000000f00 */
[----:B------:R-:W-:Y:S02]  /*24a0*/  @P2 R2UR.BROADCAST UR8, R3 ;  /* 0x00000000030822ca */ /* 0x000fe400008e0000 */
[----:B------:R-:W-:-:S11]  /*24b0*/  @P2 LOP3.LUT R9, R5, 0xffff, RZ, 0xc0, !PT ;  /* 0x0000ffff05092812 */ /* 0x000fd600078ec0ff */
[----:B------:R-:W-:Y:S01]  /*24c0*/  @UP0 UMOV UR44, UR8 ;  /* 0x00000008002c0c82 */ /* 0x000fe20008000000 */
[----:B-1----:R-:W-:Y:S05]  /*24d0*/  @!P0 BRA `(.L_x_45) ;  /* 0x0000000000b88947 */ /* 0x002fea0003800000 */
[----:B------:R-:W4:Y:S01]  /*24e0*/  LDC.64 R4, c[0x0][0xf18] ;  /* 0x0003c600ff047b82 */ /* 0x000f220000000a00 */
[----:B------:R-:W-:-:S07]  /*24f0*/  ISETP.NE.AND P3, PT, R40, 0x1, PT ;  /* 0x000000012800780c */ /* 0x000fce0003f65270 */
[----:B------:R-:W3:Y:S08]  /*2500*/  LDC.64 R6, c[0x0][0xf10] ;  /* 0x0003c400ff067b82 */ /* 0x000ef00000000a00 */
[----:B------:R-:W1:Y:S08]  /*2510*/  LDC R16, c[0x0][0xf20] ;  /* 0x0003c800ff107b82 */ /* 0x000e700000000800 */
[----:B------:R-:W2:Y:S01]  /*2520*/  LDC R17, c[0x0][0xf0c] ;  /* 0x0003c300ff117b82 */ /* 0x000ea20000000800 */
[----:B----4-:R-:W-:Y:S01]  /*2530*/  IMAD.HI.U32 R19, R0, R5, RZ ;  /* 0x0000000500137227 */ /* 0x010fe200078e00ff */
[----:B------:R-:W-:-:S03]  /*2540*/  ISETP.NE.AND P0, PT, R4, 0x1, PT ;  /* 0x000000010400780c */ /* 0x000fc60003f05270 */
[----:B------:R-:W-:-:S03]  /*2550*/  IMAD.HI.U32 R5, R9, R5, RZ ;  /* 0x0000000509057227 */ /* 0x000fc600078e00ff */
[----:B------:R-:W4:Y:S01]  /*2560*/  LDC.64 R2, c[0x0][0xf28] ;  /* 0x0003ca00ff027b82 */ /* 0x000f220000000a00 */
[----:B---3--:R-:W-:-:S04]  /*2570*/  IMAD.HI.U32 R20, R8, R6, RZ ;  /* 0x0000000608147227 */ /* 0x008fc800078e00ff */
[----:B------:R-:W-:Y:S01]  /*2580*/  IMAD.HI.U32 R21, R10, R6, RZ ;  /* 0x000000060a157227 */ /* 0x000fe200078e00ff */
[----:B------:R-:W-:Y:S02]  /*2590*/  SHF.R.U32.HI R20, RZ, R7, R20 ;  /* 0x00000007ff147219 */ /* 0x000fe40000011614 */
[-C--:B-1----:R-:W-:Y:S02]  /*25a0*/  SHF.R.U32.HI R19, RZ, R16.reuse, R19 ;  /* 0x00000010ff137219 */ /* 0x082fe40000011613 */
[----:B------:R-:W-:Y:S02]  /*25b0*/  SHF.R.U32.HI R5, RZ, R16, R5 ;  /* 0x00000010ff057219 */ /* 0x000fe40000011605 */
[----:B------:R-:W-:Y:S02]  /*25c0*/  SEL R19, R0, R19, !P0 ;  /* 0x0000001300137207 */ /* 0x000fe40004000000 */
[----:B------:R-:W-:Y:S02]  /*25d0*/  SHF.R.U32.HI R21, RZ, R7, R21 ;  /* 0x00000007ff157219 */ /* 0x000fe40000011615 */
[----:B--2---:R-:W-:-:S02]  /*25e0*/  ISETP.NE.AND P1, PT, R17, 0x1, PT ;  /* 0x000000011100780c */ /* 0x004fc40003f25270 */
[----:B------:R-:W-:Y:S02]  /*25f0*/  SEL R5, R9, R5, !P0 ;  /* 0x0000000509057207 */ /* 0x000fe40004000000 */
[----:B------:R-:W-:Y:S02]  /*2600*/  SEL R20, R8, R20, !P1 ;  /* 0x0000001408147207 */ /* 0x000fe40004800000 */
[----:B------:R-:W-:Y:S01]  /*2610*/  SEL R21, R10, R21, !P1 ;  /* 0x000000150a157207 */ /* 0x000fe20004800000 */
[----:B----4-:R-:W-:-:S04]  /*2620*/  IMAD.HI.U32 R18, R19, R2, RZ ;  /* 0x0000000213127227 */ /* 0x010fc800078e00ff */
[----:B------:R-:W-:Y:S01]  /*2630*/  IMAD.HI.U32 R6, R20, R2, RZ ;  /* 0x0000000214067227 */ /* 0x000fe200078e00ff */
[----:B------:R-:W-:-:S04]  /*2640*/  @P3 SHF.R.U32.HI R19, RZ, R3, R18 ;  /* 0x00000003ff133219 */ /* 0x000fc80000011612 */
[----:B------:R-:W-:Y:S01]  /*2650*/  @P3 SHF.R.U32.HI R20, RZ, R3, R6 ;  /* 0x00000003ff143219 */ /* 0x000fe20000011606 */
[----:B------:R-:W-:-:S04]  /*2660*/  IMAD R19, R40, R19, RZ ;  /* 0x0000001328137224 */ /* 0x000fc800078e02ff */
[----:B------:R-:W-:Y:S01]  /*2670*/  IMAD R6, R40, R20, RZ ;  /* 0x0000001428067224 */ /* 0x000fe200078e02ff */
[----:B------:R-:W-:-:S04]  /*2680*/  ISETP.GE.AND P0, PT, R5, R19, PT ;  /* 0x000000130500720c */ /* 0x000fc80003f06270 */
[----:B------:R-:W-:Y:S01]  /*2690*/  ISETP.GE.OR P0, PT, R21, R6, P0 ;  /* 0x000000061500720c */ /* 0x000fe20000706670 */
[----:B------:R-:W-:-:S05]  /*26a0*/  IMAD.HI.U32 R6, R5, R2, RZ ;  /* 0x0000000205067227 */ /* 0x000fca00078e00ff */
[----:B------:R-:W-:-:S04]  /*26b0*/  SHF.R.U32.HI R6, RZ, R3, R6 ;  /* 0x00000003ff067219 */ /* 0x000fc80000011606 */
[----:B------:R-:W-:-:S03]  /*26c0*/  SEL R6, R5, R6, !P3 ;  /* 0x0000000605067207 */ /* 0x000fc60005800000 */
[----:B------:R-:W-:-:S04]  /*26d0*/  @!P0 IMAD.HI.U32 R7, R21, R2, RZ ;  /* 0x0000000215078227 */ /* 0x000fc800078e00ff */
[----:B------:R-:W-:Y:S01]  /*26e0*/  IMAD.MOV R2, RZ, RZ, -R6 ;  /* 0x000000ffff027224 */ /* 0x000fe200078e0a06 */
[----:B------:R-:W-:Y:S02]  /*26f0*/  @!P0 SHF.R.U32.HI R3, RZ, R3, R7 ;  /* 0x00000003ff038219 */ /* 0x000fe40000011607 */
[----:B------:R-:W-:Y:S01]  /*2700*/  IADD3 R7, PT, PT, -R5, RZ, RZ ;  /* 0x000000ff05077210 */ /* 0x000fe20007ffe1ff */
[----:B------:R-:W-:Y:S01]  /*2710*/  IMAD R2, R40, R2, R5 ;  /* 0x0000000228027224 */ /* 0x000fe200078e0205 */
[----:B------:R-:W-:-:S03]  /*2720*/  @!P0 SEL R3, R21, R3, !P3 ;  /* 0x0000000315038207 */ /* 0x000fc60005800000 */
[----:B------:R-:W-:Y:S02]  /*2730*/  IMAD R7, R4, R7, R9 ;  /* 0x0000000704077224 */ /* 0x000fe400078e0209 */
[--C-:B------:R-:W-:Y:S02]  /*2740*/  @!P0 IMAD.IADD R6, R6, 0x1, -R3.reuse ;  /* 0x0000000106068824 */ /* 0x100fe400078e0a03 */
[----:B------:R-:W-:Y:S01]  /*2750*/  @!P0 IMAD R3, R2, R20, R3 ;  /* 0x0000001402038224 */ /* 0x000fe200078e0203 */
[----:B------:R-:W-:Y:S01]  /*2760*/  IADD3 R2, PT, PT, -R21, RZ, RZ ;  /* 0x000000ff15027210 */ /* 0x000fe20007ffe1ff */
[----:B------:R-:W-:Y:S02]  /*2770*/  @!P0 IMAD R5, R40, R6, R21 ;  /* 0x0000000628058224 */ /* 0x000fe400078e0215 */
[----:B------:R-:W-:Y:S02]  /*2780*/  @!P0 IMAD.MOV.U32 R21, RZ, RZ, R3 ;  /* 0x000000ffff158224 */ /* 0x000fe400078e0003 */
[----:B------:R-:W-:-:S02]  /*2790*/  IMAD R2, R17, R2, R10 ;  /* 0x0000000211027224 */ /* 0x000fc400078e020a */
[----:B------:R-:W-:Y:S02]  /*27a0*/  IMAD R9, R5, R4, R7 ;  /* 0x0000000405097224 */ /* 0x000fe400078e0207 */
[----:B------:R-:W-:Y:S02]  /*27b0*/  IMAD R10, R21, R17, R2 ;  /* 0x00000011150a7224 */ /* 0x000fe400078e0202 */
.L_x_45:
[----:B------:R-:W1:Y:S02]  /*27c0*/  LDCU UR8, c[0x0][0xf30] ;  /* 0x0001e600ff0877ac */ /* 0x000e640008000800 */
[----:B-1----:R-:W-:-:S09]  /*27d0*/  UISETP.NE.AND UP0, UPT, UR8, 0x1, UPT ;  /* 0x000000010800788c */ /* 0x002fd2000bf05270 */
[----:B------:R-:W-:Y:S05]  /*27e0*/  BRA.U UP0, `(.L_x_46) ;  /* 0x0000000100407547 */ /* 0x000fea000b800000 */
[----:B------:R-:W1:Y:S08]  /*27f0*/  LDC.64 R4, c[0x0][0xf10] ;  /* 0x0003c400ff047b82 */ /* 0x000e700000000a00 */
[----:B------:R-:W2:Y:S08]  /*2800*/  LDC.64 R2, c[0x0][0xf18] ;  /* 0x0003c600ff027b82 */ /* 0x000eb00000000a00 */
[----:B------:R-:W3:Y:S08]  /*2810*/  LDC R6, c[0x0][0xf20] ;  /* 0x0003c800ff067b82 */ /* 0x000ef00000000800 */
[----:B------:R-:W4:Y:S01]  /*2820*/  LDC R7, c[0x0][0xf0c] ;  /* 0x0003c300ff077b82 */ /* 0x000f220000000800 */
[----:B-1----:R-:W-:-:S05]  /*2830*/  IMAD.HI.U32 R4, R10, R4, RZ ;  /* 0x000000040a047227 */ /* 0x002fca00078e00ff */
[----:B------:R-:W-:Y:S01]  /*2840*/  SHF.R.U32.HI R4, RZ, R5, R4 ;  /* 0x00000005ff047219 */ /* 0x000fe20000011604 */
[----:B--2---:R-:W-:Y:S01]  /*2850*/  IMAD.HI.U32 R3, R9, R3, RZ ;  /* 0x0000000309037227 */ /* 0x004fe200078e00ff */
[----:B------:R-:W-:-:S04]  /*2860*/  ISETP.NE.AND P0, PT, R2, 0x1, PT ;  /* 0x000000010200780c */ /* 0x000fc80003f05270 */
[----:B---3--:R-:W-:-:S04]  /*2870*/  SHF.R.U32.HI R3, RZ, R6, R3 ;  /* 0x00000006ff037219 */ /* 0x008fc80000011603 */
[----:B------:R-:W-:Y:S02]  /*2880*/  SEL R3, R9, R3, !P0 ;  /* 0x0000000309037207 */ /* 0x000fe40004000000 */
[----:B----4-:R-:W-:-:S04]  /*2890*/  ISETP.NE.AND P1, PT, R7, 0x1, PT ;  /* 0x000000010700780c */ /* 0x010fc80003f25270 */
[----:B------:R-:W-:-:S05]  /*28a0*/  SEL R4, R10, R4, !P1 ;  /* 0x000000040a047207 */ /* 0x000fca0004800000 */
[----:B------:R-:W-:Y:S02]  /*28b0*/  IMAD.IADD R5, R3, 0x1, -R4 ;  /* 0x0000000103057824 */ /* 0x000fe400078e0a04 */
[----:B------:R-:W-:Y:S02]  /*28c0*/  IMAD.IADD R3, R4, 0x1, -R3 ;  /* 0x0000000104037824 */ /* 0x000fe400078e0a03 */
[----:B------:R-:W-:Y:S02]  /*28d0*/  IMAD R10, R5, R7, R10 ;  /* 0x00000007050a7224 */ /* 0x000fe400078e020a */
[----:B------:R-:W-:-:S07]  /*28e0*/  IMAD R9, R3, R2, R9 ;  /* 0x0000000203097224 */ /* 0x000fce00078e0209 */
.L_x_46:
[----:B------:R-:W-:Y:S01]  /*28f0*/  VIADD R14, R14, 0x1 ;  /* 0x000000010e0e7836 */ /* 0x000fe20000000000 */
[----:B------:R-:W-:Y:S01]  /*2900*/  PLOP3.LUT P1, PT, PT, PT, PT, 0x80, 0x8 ;  /* 0x000000000008781c */ /* 0x000fe20003f2f070 */
[----:B------:R-:W-:Y:S02]  /*2910*/  IMAD.IADD R2, R10, 0x1, R87 ;  /* 0x000000010a027824 */ /* 0x000fe400078e0257 */
[----:B------:R-:W-:Y:S01]  /*2920*/  IMAD.IADD R3, R9, 0x1, R86 ;  /* 0x0000000109037824 */ /* 0x000fe200078e0256 */
[----:B------:R-:W-:Y:S02]  /*2930*/  ISETP.NE.AND P0, PT, R14, 0x2, PT ;  /* 0x000000020e00780c */ /* 0x000fe40003f05270 */
[----:B------:R-:W-:Y:S02]  /*2940*/  R2UR UR27, R2 ;  /* 0x00000000021b72ca */ /* 0x000fe400000e0000 */
[----:B------:R-:W-:Y:S02]  /*2950*/  SEL R2, RZ, 0x1, P0 ;  /* 0x00000001ff027807 */ /* 0x000fe40000000000 */
[----:B------:R-:W-:-:S02]  /*2960*/  R2UR UR11, R3 ;  /* 0x00000000030b72ca */ /* 0x000fc400000e0000 */
[----:B------:R-:W-:Y:S02]  /*2970*/  LOP3.LUT R13, R13, R2, RZ, 0x3c, !PT ;  /* 0x000000020d0d7212 */ /* 0x000fe400078e3cff */
[----:B------:R-:W-:Y:S01]  /*2980*/  SEL R14, R14, RZ, P0 ;  /* 0x000000ff0e0e7207 */ /* 0x000fe20000000000 */
[----:B------:R-:W-:Y:S10]  /*2990*/  @P2 BRA `(.L_x_47) ;  /* 0xffffffec00c82947 */ /* 0x000ff4000383ffff */
[----:B------:R-:W-:Y:S01]  /*29a0*/  UIADD3 UR6, UPT, UPT, UR6, 0x58, URZ ;  /* 0x0000005806067890 */ /* 0x000fe2000fffe0ff */
[----:B------:R-:W-:-:S03]  /*29b0*/  SHF.L.U32 R2, R15, 0x1f, RZ ;  /* 0x0000001f0f027819 */ /* 0x000fc600000006ff */
[----:B------:R-:W-:-:S09]  /*29c0*/  ULEA UR4, UR15, UR6, 0x3 ;  /* 0x000000060f047291 */ /* 0x000fd2000f8e18ff */
[----:B------:R-:W1:Y:S02]  /*29d0*/  SYNCS.PHASECHK.TRANS64.TRYWAIT P0, [UR4], R2 ;  /* 0x00000002ff0075a7 */ /* 0x000e640008001104 */
[----:B-1----:R-:W-:Y:S05]  /*29e0*/  @!P0 BRA `(.L_x_48) ;  /* 0x0000006c00a48947 */ /* 0x002fea0003800000 */
.L_x_153:
[----:B------:R-:W-:-:S04]  /*29f0*/  UIADD3 UR5, UPT, UPT, UR15, 0x1, URZ ;  /* 0x000000010f057890 */ /* 0x000fc8000fffe0ff */
[----:B------:R-:W-:-:S04]  /*2a00*/  UISETP.NE.AND UP0, UPT, UR5, 0xb, UPT ;  /* 0x0000000b0500788c */ /* 0x000fc8000bf05270 */
[----:B------:R-:W-:Y:S02]  /*2a10*/  USEL UR7, URZ, 0x1, UP0 ;  /* 0x00000001ff077887 */ /* 0x000fe40008000000 */
[----:B------:R-:W-:-:S04]  /*2a20*/  USEL UR5, UR5, URZ, UP0 ;  /* 0x000000ff05057287 */ /* 0x000fc80008000000 */
[----:B------:R-:W-:Y:S01]  /*2a30*/  ULEA UR4, UR5, UR6, 0x3 ;  /* 0x0000000605047291 */ /* 0x000fe2000f8e18ff */
[----:B-1----:R-:W-:-:S04]  /*2a40*/  LOP3.LUT R2, R15, UR7, RZ, 0x3c, !PT ;  /* 0x000000070f027c12 */ /* 0x002fc8000f8e3cff */
[----:B------:R-:W-:-:S04]  /*2a50*/  SHF.L.U32 R3, R2, 0x1f, RZ ;  /* 0x0000001f02037819 */ /* 0x000fc800000006ff */
[----:B------:R-:W1:Y:S02]  /*2a60*/  SYNCS.PHASECHK.TRANS64.TRYWAIT P0, [UR4], R3 ;  /* 0x00000003ff0075a7 */ /* 0x000e640008001104 */
[----:B-1----:R-:W-:Y:S05]  /*2a70*/  @!P0 BRA `(.L_x_49) ;  /* 0x0000006c00988947 */ /* 0x002fea0003800000 */
.L_x_155:
[----:B------:R-:W-:-:S04]  /*2a80*/  UIADD3 UR5, UPT, UPT, UR5, 0x1, URZ ;  /* 0x0000000105057890 */ /* 0x000fc8000fffe0ff */
[----:B------:R-:W-:-:S04]  /*2a90*/  UISETP.NE.AND UP0, UPT, UR5, 0xb, UPT ;  /* 0x0000000b0500788c */ /* 0x000fc8000bf05270 */
[----:B------:R-:W-:Y:S02]  /*2aa0*/  USEL UR7, URZ, 0x1, UP0 ;  /* 0x00000001ff077887 */ /* 0x000fe40008000000 */
[----:B------:R-:W-:-:S04]  /*2ab0*/  USEL UR5, UR5, URZ, UP0 ;  /* 0x000000ff05057287 */ /* 0x000fc80008000000 */
[----:B------:R-:W-:Y:S01]  /*2ac0*/  ULEA UR4, UR5, UR6, 0x3 ;  /* 0x0000000605047291 */ /* 0x000fe2000f8e18ff */
[----:B------:R-:W-:-:S04]  /*2ad0*/  LOP3.LUT R2, R2, UR7, RZ, 0x3c, !PT ;  /* 0x0000000702027c12 */ /* 0x000fc8000f8e3cff */
[----:B-1----:R-:W-:-:S04]  /*2ae0*/  SHF.L.U32 R3, R2, 0x1f, RZ ;  /* 0x0000001f02037819 */ /* 0x002fc800000006ff */
[----:B------:R-:W1:Y:S02]  /*2af0*/  SYNCS.PHASECHK.TRANS64.TRYWAIT P0, [UR4], R3 ;  /* 0x00000003ff0075a7 */ /* 0x000e640008001104 */
[----:B-1----:R-:W-:Y:S05]  /*2b00*/  @!P0 BRA `(.L_x_50) ;  /* 0x0000006c008c8947 */ /* 0x002fea0003800000 */
.L_x_157:
        /* <DEDUP_REMOVED lines=9> */
.L_x_159:
        /* <DEDUP_REMOVED lines=9> */
.L_x_161:
        /* <DEDUP_REMOVED lines=9> */
.L_x_163:
        /* <DEDUP_REMOVED lines=9> */
.L_x_165:
        /* <DEDUP_REMOVED lines=9> */
.L_x_167:
        /* <DEDUP_REMOVED lines=9> */
.L_x_169:
        /* <DEDUP_REMOVED lines=9> */
.L_x_171:
[----:B------:R-:W-:-:S04]  /*2f00*/  UIADD3 UR5, UPT, UPT, UR5, 0x1, URZ ;  /* 0x0000000105057890 */ /* 0x000fc8000fffe0ff */
[----:B------:R-:W-:-:S04]  /*2f10*/  UISETP.NE.AND UP0, UPT, UR5, 0xb, UPT ;  /* 0x0000000b0500788c */ /* 0x000fc8000bf05270 */
[----:B------:R-:W-:Y:S02]  /*2f20*/  USEL UR4, URZ, 0x1, UP0 ;  /* 0x00000001ff047887 */ /* 0x000fe40008000000 */
[----:B------:R-:W-:-:S04]  /*2f30*/  USEL UR5, UR5, URZ, UP0 ;  /* 0x000000ff05057287 */ /* 0x000fc80008000000 */
[----:B------:R-:W-:Y:S01]  /*2f40*/  ULEA UR5, UR5, UR6, 0x3 ;  /* 0x0000000605057291 */ /* 0x000fe2000f8e18ff */
[----:B------:R-:W-:-:S04]  /*2f50*/  LOP3.LUT R2, R2, UR4, RZ, 0x3c, !PT ;  /* 0x0000000402027c12 */ /* 0x000fc8000f8e3cff */
[----:B------:R-:W-:Y:S01]  /*2f60*/  SHF.L.U32 R2, R2, 0x1f, RZ ;  /* 0x0000001f02027819 */ /* 0x000fe200000006ff */
[----:B-1--4-:R-:W-:-:S07]  /*2f70*/  IMAD.U32 R0, RZ, RZ, UR5 ;  /* 0x00000005ff007e24 */ /* 0x012fce000f8e00ff */
.L_x_58:
[----:B-1----:R1:W2:Y:S02]  /*2f80*/  SYNCS.PHASECHK.TRANS64.TRYWAIT P0, [R0+URZ], R2 ;  /* 0x00000002000075a7 */ /* 0x0022a400080011ff */
[----:B--2---:R-:W-:Y:S05]  /*2f90*/  @!P0 NANOSLEEP.SYNCS 0x989680 ;  /* 0x009896800000895d */ /* 0x004fea0003900000 */
[----:B------:R-:W2:Y:S02]  /*2fa0*/  @!P0 SYNCS.PHASECHK.TRANS64 P0, [R0+URZ], R2 ;  /* 0x00000002000085a7 */ /* 0x000ea400080010ff */
[----:B--2---:R-:W-:Y:S05]  /*2fb0*/  @P0 EXIT ;  /* 0x000000000000094d */ /* 0x004fea0003800000 */
[----:B------:R-:W-:Y:S05]  /*2fc0*/  BRA `(.L_x_58) ;  /* 0xfffffffc00ec7947 */ /* 0x000fea000383ffff */
.L_x_23:
[----:B------:R-:W-:-:S04]  /*2fd0*/  UISETP.NE.AND UP0, UPT, UR45, URZ, UPT ;  /* 0x000000ff2d00728c */ /* 0x000fc8000bf05270 */
[----:B------:R-:W-:-:S09]  /*2fe0*/  UISETP.NE.OR UP0, UPT, UR10, 0x1, UP0 ;  /* 0x000000010a00788c */ /* 0x000fd20008705670 */
[----:B------:R-:W-:Y:S05]  /*2ff0*/  BRA.U UP0, `(.L_x_59) ;  /* 0x0000000500487547 */ /* 0x000fea000b800000 */
[----:B------:R-:W-:Y:S01]  /*3000*/  ISETP.GE.U32.AND P2, PT, R2, 0x4, PT ;  /* 0x000000040200780c */ /* 0x000fe20003f46070 */
[----:B------:R-:W-:Y:S01]  /*3010*/  IMAD.MOV.U32 R12, RZ, RZ, 0x1 ;  /* 0x00000001ff0c7424 */ /* 0x000fe200078e00ff */
[----:B------:R-:W-:Y:S02]  /*3020*/  CS2R R10, SRZ ;  /* 0x00000000000a7805 */ /* 0x000fe4000001ff00 */
[----:B------:R-:W-:Y:S01]  /*3030*/  CS2R R8, SRZ ;  /* 0x0000000000087805 */ /* 0x000fe2000001ff00 */
[----:B------:R-:W-:Y:S01]  /*3040*/  UMOV UR4, 0x400 ;  /* 0x0000040000047882 */ /* 0x000fe20000000000 */
[----:B------:R-:W-:Y:S01]  /*3050*/  UMOV UR6, URZ ;  /* 0x000000ff00067c82 */ /* 0x000fe20008000000 */
[----:B------:R-:W-:-:S12]  /*3060*/  ULEA UR45, UR45, UR4, 0x18 ;  /* 0x000000042d2d7291 */ /* 0x000fd8000f8ec0ff */
.L_x_63:
[----:B------:R-:W-:Y:S02]  /*3070*/  LEA R0, R8, UR45, 0x3 ;  /* 0x0000002d08007c11 */ /* 0x000fe4000f8e18ff */
[----:B------:R-:W-:-:S03]  /*3080*/  SHF.L.U32 R4, R9, 0x1f, RZ ;  /* 0x0000001f09047819 */ /* 0x000fc600000006ff */
[----:B------:R-:W-:Y:S01]  /*3090*/  VIADD R5, R0, 0x150 ;  /* 0x0000015000057836 */ /* 0x000fe20000000000 */
[----:B------:R-:W1:Y:S02]  /*30a0*/  SYNCS.PHASECHK.TRANS64.TRYWAIT P0, [R0+URZ+0x140], R4 ;  /* 0x00014004000075a7 */ /* 0x000e6400080011ff */
[----:B-1----:R-:W-:Y:S05]  /*30b0*/  @!P0 BRA `(.L_x_60) ;  /* 0x0000006800e08947 */ /* 0x002fea0003800000 */
.L_x_172:
[----:B------:R-:W-:Y:S01]  /*30c0*/  ULEA UR5, UR6, UR45, 0x3 ;  /* 0x0000002d06057291 */ /* 0x000fe2000f8e18ff */
[----:B-1----:R-:W-:Y:S01]  /*30d0*/  PRMT R0, RZ, 0x654, R5 ;  /* 0x00000654ff007816 */ /* 0x002fe20000000005 */
[----:B------:R-:W-:Y:S01]  /*30e0*/  @!P2 IMAD.MOV.U32 R4, RZ, RZ, 0x10 ;  /* 0x00000010ff04a424 */ /* 0x000fe200078e00ff */
[----:B------:R-:W-:Y:S01]  /*30f0*/  SHF.L.U32 R5, R12, 0x1f, RZ ;  /* 0x0000001f0c057819 */ /* 0x000fe200000006ff */
[----:B------:R-:W-:Y:S01]  /*3100*/  UIADD3 UR4, UPT, UPT, UR5, 0x100, URZ ;  /* 0x0000010005047890 */ /* 0x000fe2000fffe0ff */
[----:B------:R1:W-:Y:S05]  /*3110*/  SYNCS.ARRIVE.TRANS64.RED.A1T0 RZ, [R0+URZ], RZ ;  /* 0x000000ff00ff79a7 */ /* 0x0003ea00081004ff */
[----:B------:R-:W-:Y:S01]  /*3120*/  IMAD.U32 R6, RZ, RZ, UR4 ;  /* 0x00000004ff067e24 */ /* 0x000fe2000f8e00ff */
[----:B------:R-:W3:Y:S04]  /*3130*/  SYNCS.PHASECHK.TRANS64.TRYWAIT P0, [UR5+0x110], R5 ;  /* 0x00011005ff0075a7 */ /* 0x000ee80008001105 */
[----:B------:R-:W-:Y:S01]  /*3140*/  PRMT R6, R2, 0x654, R6 ;  /* 0x0000065402067816 */ /* 0x000fe20000000006 */
[----:B-1-3--:R-:W-:Y:S06]  /*3150*/  @!P0 BRA `(.L_x_61) ;  /* 0x0000006800cc8947 */ /* 0x00afec0003800000 */
.L_x_174:
[----:B------:R-:W-:Y:S01]  /*3160*/  ULEA UR4, UR6, UR45, 0x4 ;  /* 0x0000002d06047291 */ /* 0x000fe2000f8e20ff */
[----:B------:R-:W-:Y:S01]  /*3170*/  SEL R3, R6, R3, !P2 ;  /* 0x0000000306037207 */ /* 0x000fe20005000000 */
[----:B------:R-:W-:Y:S01]  /*3180*/  UIADD3 UR5, UPT, UPT, UR5, 0x100, URZ ;  /* 0x0000010005057890 */ /* 0x000fe2000fffe0ff */
[----:B-1----:R-:W-:Y:S01]  /*3190*/  LEA R0, R11, UR45, 0x3 ;  /* 0x0000002d0b007c11 */ /* 0x002fe2000f8e18ff */
[----:B------:R-:W-:Y:S01]  /*31a0*/  UIADD3 UR4, UPT, UPT, UR4, 0x170, URZ ;  /* 0x0000017004047890 */ /* 0x000fe2000fffe0ff */
[----:B------:R1:W-:Y:S01]  /*31b0*/  @!P2 SYNCS.ARRIVE.TRANS64.RED RZ, [R3+URZ], R4 ;  /* 0x0000000403ffa9a7 */ /* 0x0003e200080004ff */
[----:B------:R-:W-:Y:S01]  /*31c0*/  UIADD3 UR6, UPT, UPT, UR6, 0x1, URZ ;  /* 0x0000000106067890 */ /* 0x000fe2000fffe0ff */
[----:B------:R-:W-:-:S03]  /*31d0*/  VIADD R8, R8, 0x1 ;  /* 0x0000000108087836 */ /* 0x000fc60000000000 */
[----:B------:R-:W-:Y:S02]  /*31e0*/  UISETP.NE.AND UP0, UPT, UR6, 0x2, UPT ;  /* 0x000000020600788c */ /* 0x000fe4000bf05270 */
[----:B------:R-:W-:Y:S01]  /*31f0*/  ISETP.NE.AND P0, PT, R8, 0x2, PT ;  /* 0x000000020800780c */ /* 0x000fe20003f05270 */
[----:B------:R-:W-:Y:S06]  /*3200*/  UGETNEXTWORKID.BROADCAST [UR4], [UR5] ;  /* 0x00000000040073ca */ /* 0x000fec0008000100 */
[----:B------:R-:W-:Y:S02]  /*3210*/  USEL UR4, URZ, 0x1, UP0 ;  /* 0x00000001ff047887 */ /* 0x000fe40008000000 */
[----:B------:R-:W-:-:S04]  /*3220*/  USEL UR6, UR6, URZ, UP0 ;  /* 0x000000ff06067287 */ /* 0x000fc80008000000 */
[----:B------:R-:W-:Y:S02]  /*3230*/  LOP3.LUT R12, R12, UR4, RZ, 0x3c, !PT ;  /* 0x000000040c0c7c12 */ /* 0x000fe4000f8e3cff */
[----:B-1----:R-:W-:-:S04]  /*3240*/  SHF.L.U32 R4, R10, 0x1f, RZ ;  /* 0x0000001f0a047819 */ /* 0x002fc800000006ff */
[----:B------:R-:W1:Y:S02]  /*3250*/  SYNCS.PHASECHK.TRANS64.TRYWAIT P1, [R0+URZ+0x100], R4 ;  /* 0x00010004000075a7 */ /* 0x000e6400080211ff */
[----:B-1----:R-:W-:Y:S05]  /*3260*/  @!P1 BRA `(.L_x_62) ;  /* 0x0000006800a09947 */ /* 0x002fea0003800000 */
.L_x_175:
[C---:B-1----:R-:W-:Y:S01]  /*3270*/  LEA R4, R11.reuse, UR45, 0x4 ;  /* 0x0000002d0b047c11 */ /* 0x042fe2000f8e20ff */
[----:B------:R-:W-:Y:S01]  /*3280*/  VIADD R0, R0, 0x110 ;  /* 0x0000011000007836 */ /* 0x000fe20000000000 */
[----:B------:R-:W-:Y:S01]  /*3290*/  SEL R8, R8, RZ, P0 ;  /* 0x000000ff08087207 */ /* 0x000fe20000000000 */
[----:B------:R-:W-:-:S03]  /*32a0*/  VIADD R11, R11, 0x1 ;  /* 0x000000010b0b7836 */ /* 0x000fc60000000000 */
[----:B------:R-:W1:Y:S01]  /*32b0*/  LDS.128 R4, [R4+0x170] ;  /* 0x0001700004047984 */ /* 0x000e620000000c00 */
[----:B------:R-:W-:Y:S02]  /*32c0*/  PRMT R0, RZ, 0x654, R0 ;  /* 0x00000654ff007816 */ /* 0x000fe40000000000 */
[C---:B------:R-:W-:Y:S01]  /*32d0*/  ISETP.NE.AND P1, PT, R11.reuse, 0x2, PT ;  /* 0x000000020b00780c */ /* 0x040fe20003f25270 */
[----:B------:R-:W-:Y:S01]  /*32e0*/  @!PT LDS RZ, [RZ] ;  /* 0x00000000fffff984 */ /* 0x000fe20000000800 */
[----:B------:R-:W-:Y:S01]  /*32f0*/  @!PT LDS RZ, [RZ] ;  /* 0x00000000fffff984 */ /* 0x000fe20000000800 */
[----:B------:R-:W-:Y:S01]  /*3300*/  @!PT LDS RZ, [RZ] ;  /* 0x00000000fffff984 */ /* 0x000fe20000000800 */
[----:B------:R-:W-:Y:S01]  /*3310*/  @!PT LDS RZ, [RZ] ;  /* 0x00000000fffff984 */ /* 0x000fe20000000800 */
[----:B------:R3:W-:Y:S06]  /*3320*/  MEMBAR.ALL.CTA ;  /* 0x0000000000007992 */ /* 0x0007ec0000008000 */
[----:B---3--:R-:W3:Y:S01]  /*3330*/  FENCE.VIEW.ASYNC.S ;  /* 0x00000000000073c6 */ /* 0x008ee20000000000 */
[----:B------:R-:W-:Y:S01]  /*3340*/  SEL R11, R11, RZ, P1 ;  /* 0x000000ff0b0b7207 */ /* 0x000fe20000800000 */
[----:B---3--:R3:W-:Y:S01]  /*3350*/  SYNCS.ARRIVE.TRANS64.RED.A1T0 RZ, [R0+URZ], RZ ;  /* 0x000000ff00ff79a7 */ /* 0x0087e200081004ff */
[----:B-1----:R-:W-:-:S02]  /*3360*/  LOP3.LUT P3, RZ, R6, 0x1, RZ, 0xc0, !PT ;  /* 0x0000000106ff7812 */ /* 0x002fc4000786c0ff */
[----:B------:R-:W-:-:S04]  /*3370*/  SEL R4, RZ, 0x1, P1 ;  /* 0x00000001ff047807 */ /* 0x000fc80000800000 */
[----:B------:R-:W-:Y:S02]  /*3380*/  LOP3.LUT R10, R10, R4, RZ, 0x3c, !PT ;  /* 0x000000040a0a7212 */ /* 0x000fe400078e3cff */
[----:B---3--:R-:W-:-:S04]  /*3390*/  SEL R0, RZ, 0x1, P0 ;  /* 0x00000001ff007807 */ /* 0x008fc80000000000 */
[----:B------:R-:W-:Y:S01]  /*33a0*/  LOP3.LUT R9, R9, R0, RZ, 0x3c, !PT ;  /* 0x0000000009097212 */ /* 0x000fe200078e3cff */
[----:B------:R-:W-:Y:S06]  /*33b0*/  @P3 BRA `(.L_x_63) ;  /* 0xfffffffc002c3947 */ /* 0x000fec000383ffff */
[----:B------:R-:W-:Y:S01]  /*33c0*/  ULEA UR5, UR6, UR45, 0x3 ;  /* 0x0000002d06057291 */ /* 0x000fe2000f8e18ff */
[----:B------:R-:W-:-:S08]  /*33d0*/  SHF.L.U32 R2, R12, 0x1f, RZ ;  /* 0x0000001f0c027819 */ /* 0x000fd000000006ff */
[----:B------:R-:W1:Y:S02]  /*33e0*/  SYNCS.PHASECHK.TRANS64 P0, [UR5+0x110], R2 ;  /* 0x00011002ff0075a7 */ /* 0x000e640008001005 */
[----:B-1----:R-:W-:Y:S05]  /*33f0*/  @P0 BRA `(.L_x_64) ;  /* 0x0000000000080947 */ /* 0x002fea0003800000 */
[----:B------:R-:W1:Y:S02]  /*3400*/  SYNCS.PHASECHK.TRANS64.TRYWAIT P0, [UR5+0x110], R2 ;  /* 0x00011002ff0075a7 */ /* 0x000e640008001105 */
[----:B-1----:R-:W-:Y:S05]  /*3410*/  @!P0 BRA `(.L_x_65) ;  /* 0x0000006800488947 */ /* 0x002fea0003800000 */
.L_x_64:
[----:B------:R-:W-:-:S04]  /*3420*/  UIADD3 UR4, UPT, UPT, UR6, 0x1, URZ ;  /* 0x0000000106047890 */ /* 0x000fc8000fffe0ff */
[----:B------:R-:W-:-:S04]  /*3430*/  UISETP.NE.AND UP0, UPT, UR4, 0x2, UPT ;  /* 0x000000020400788c */ /* 0x000fc8000bf05270 */
[----:B------:R-:W-:Y:S02]  /*3440*/  USEL UR7, URZ, 0x1, UP0 ;  /* 0x00000001ff077887 */ /* 0x000fe40008000000 */
[----:B------:R-:W-:-:S04]  /*3450*/  USEL UR4, UR4, URZ, UP0 ;  /* 0x000000ff04047287 */ /* 0x000fc80008000000 */
[----:B------:R-:W-:Y:S01]  /*3460*/  ULEA UR4, UR4, UR45, 0x3 ;  /* 0x0000002d04047291 */ /* 0x000fe2000f8e18ff */
[----:B-1----:R-:W-:-:S04]  /*3470*/  LOP3.LUT R2, R12, UR7, RZ, 0x3c, !PT ;  /* 0x000000070c027c12 */ /* 0x002fc8000f8e3cff */
[----:B------:R-:W-:-:S04]  /*3480*/  SHF.L.U32 R0, R2, 0x1f, RZ ;  /* 0x0000001f02007819 */ /* 0x000fc800000006ff */
[----:B------:R-:W1:Y:S02]  /*3490*/  SYNCS.PHASECHK.TRANS64 P0, [UR4+0x110], R0 ;  /* 0x00011000ff0075a7 */ /* 0x000e640008001004 */
[----:B-1----:R-:W-:Y:S05]  /*34a0*/  @P0 EXIT ;  /* 0x000000000000094d */ /* 0x002fea0003800000 */
[----:B------:R-:W-:Y:S02]  /*34b0*/  SHF.L.U32 R2, R2, 0x1f, RZ ;  /* 0x0000001f02027819 */ /* 0x000fe400000006ff */
[----:B------:R-:W-:-:S07]  /*34c0*/  MOV R0, UR4 ;  /* 0x0000000400007c02 */ /* 0x000fce0008000f00 */
.L_x_66:
[----:B-1----:R1:W3:Y:S02]  /*34d0*/  SYNCS.PHASECHK.TRANS64.TRYWAIT P0, [R0+URZ+0x110], R2 ;  /* 0x00011002000075a7 */ /* 0x0022e400080011ff */
[----:B---3--:R-:W-:Y:S05]  /*34e0*/  @!P0 NANOSLEEP.SYNCS 0x989680 ;  /* 0x009896800000895d */ /* 0x008fea0003900000 */
[----:B------:R-:W3:Y:S02]  /*34f0*/  @!P0 SYNCS.PHASECHK.TRANS64 P0, [R0+URZ+0x110], R2 ;  /* 0x00011002000085a7 */ /* 0x000ee400080010ff */
[----:B---3--:R-:W-:Y:S05]  /*3500*/  @P0 EXIT ;  /* 0x000000000000094d */ /* 0x008fea0003800000 */
[----:B------:R-:W-:Y:S05]  /*3510*/  BRA `(.L_x_66) ;  /* 0xfffffffc00ec7947 */ /* 0x000fea000383ffff */
.L_x_59:
[----:B------:R-:W-:Y:S05]  /*3520*/  BRA.U UP4, `(.L_x_67) ;  /* 0x0000000d04b87547 */ /* 0x000fea000b800000 */
[----:B------:R-:W-:Y:S01]  /*3530*/  UMOV UR4, 0x40 ;  /* 0x0000004000047882 */ /* 0x000fe20000000000 */
[----:B------:R-:W-:Y:S01]  /*3540*/  NOP ;  /* 0x0000000000007918 */ /* 0x000fe20000000000 */
[----:B------:R-:W-:Y:S01]  /*3550*/  ULEA UR4, UR45, UR4, 0x18 ;  /* 0x000000042d047291 */ /* 0x000fe2000f8ec0ff */
[----:B------:R-:W-:Y:S02]  /*3560*/  UMOV UR5, 0x400 ;  /* 0x0000040000057882 */ /* 0x000fe40000000000 */
[----:B------:R-:W-:-:S06]  /*3570*/  ULEA UR45, UR45, UR5, 0x18 ;  /* 0x000000052d2d7291 */ /* 0x000fcc000f8ec0ff */
[----:B------:R-:W1:Y:S02]  /*3580*/  LDS.U8 R2, [UR4+0x1c] ;  /* 0x00001c04ff027984 */ /* 0x000e640008000000 */
[----:B-1----:R-:W-:-:S13]  /*3590*/  ISETP.NE.AND P0, PT, R2, RZ, PT ;  /* 0x000000ff0200720c */ /* 0x002fda0003f05270 */
[----:B------:R-:W-:Y:S05]  /*35a0*/  @P0 BRA `(.L_x_68) ;  /* 0x0000000000580947 */ /* 0x000fea0003800000 */
[----:B------:R-:W-:-:S13]  /*35b0*/  ELECT P0, URZ, PT ;  /* 0x0000000000ff782f */ /* 0x000fda0003800000 */
[----:B------:R-:W-:Y:S05]  /*35c0*/  @!P0 BRA `(.L_x_69) ;  /* 0x0000000000608947 */ /* 0x000fea0003800000 */
[----:B------:R-:W-:Y:S01]  /*35d0*/  UMOV UR5, 0x10 ;  /* 0x0000001000057882 */ /* 0x000fe20000000000 */
[----:B------:R-:W-:Y:S01]  /*35e0*/  HFMA2 R2, -RZ, RZ, 0, 5.9604644775390625e-08 ;  /* 0x00000001ff027431 */ /* 0x000fe200000001ff */
[----:B------:R-:W-:-:S03]  /*35f0*/  MOV R3, 0xffff ;  /* 0x0000ffff00037802 */ /* 0x000fc60000000f00 */
[----:B------:R-:W-:Y:S04]  /*3600*/  DEPBAR.LE SB1, 0x36 ;  /* 0x00009d800000791a */ /* 0x000fe80000000000 */
[----:B------:R-:W1:Y:S02]  /*3610*/  UTCATOMSWS.FIND_AND_SET.ALIGN UP0, UR5, UR5 ;  /* 0x00000005000575e3 */ /* 0x000e640008000800 */
[----:B-1----:R-:W-:Y:S01]  /*3620*/  MOV R4, UR5 ;  /* 0x0000000500047c02 */ /* 0x002fe20008000f00 */
[----:B------:R-:W-:Y:S06]  /*3630*/  BRA.U UP0, `(.L_x_70) ;  /* 0x0000000100187547 */ /* 0x000fec000b800000 */
.L_x_71:
[----:B------:R-:W-:Y:S05]  /*3640*/  NANOSLEEP 0x64 ;  /* 0x000000640000795d */ /* 0x000fea0003800000 */
[----:B------:R-:W-:-:S05]  /*3650*/  UMOV UR5, 0x10 ;  /* 0x0000001000057882 */ /* 0x000fca0000000000 */
[----:B------:R-:W-:Y:S04]  /*3660*/  DEPBAR.LE SB1, 0x36 ;  /* 0x00009d800000791a */ /* 0x000fe80000000000 */
[----:B------:R-:W1:Y:S02]  /*3670*/  UTCATOMSWS.FIND_AND_SET.ALIGN UP0, UR5, UR5 ;  /* 0x00000005000575e3 */ /* 0x000e640008000800 */
[----:B-1----:R-:W-:Y:S01]  /*3680*/  MOV R4, UR5 ;  /* 0x0000000500047c02 */ /* 0x002fe20008000f00 */
[----:B------:R-:W-:Y:S05]  /*3690*/  BRA.U !UP0, `(.L_x_71) ;  /* 0xfffffffd08e87547 */ /* 0x000fea000b83ffff */
.L_x_70:
[-C--:B------:R-:W-:Y:S02]  /*36a0*/  SHF.L.U32 R3, R3, R4.reuse, RZ ;  /* 0x0000000403037219 */ /* 0x080fe400000006ff */
[----:B------:R-:W-:Y:S01]  /*36b0*/  SHF.L.U32 R2, R2, R4, RZ ;  /* 0x0000000402027219 */ /* 0x000fe200000006ff */
[----:B------:R-:W-:Y:S02]  /*36c0*/  IMAD.SHL.U32 R4, R4, 0x20, RZ ;  /* 0x0000002004047824 */ /* 0x000fe400078e00ff */
[----:B------:R1:W-:Y:S04]  /*36d0*/  ATOMS.OR RZ, [UR4+0x14], R3 ;  /* 0x00001403ffff798c */ /* 0x0003e8000b000004 */
[----:B------:R1:W-:Y:S04]  /*36e0*/  ATOMS.OR RZ, [UR4+0x18], R2 ;  /* 0x00001802ffff798c */ /* 0x0003e8000b000004 */
[----:B------:R1:W-:Y:S01]  /*36f0*/  STS [UR45+0x190], R4 ;  /* 0x00019004ff007988 */ /* 0x0003e2000800082d */
[----:B------:R-:W-:Y:S05]  /*3700*/  BRA `(.L_x_69) ;  /* 0x0000000000107947 */ /* 0x000fea0003800000 */
.L_x_68:
[----:B------:R-:W-:-:S05]  /*3710*/  MOV R2, 0xffffffff ;  /* 0xffffffff00027802 */ /* 0x000fca0000000f00 */
[----:B------:R1:W-:Y:S02]  /*3720*/  STS [UR45+0x190], R2 ;  /* 0x00019002ff007988 */ /* 0x0003e4000800082d */
[----:B-1----:R-:W-:Y:S02]  /*3730*/  MOV R2, 0x3750 ;  /* 0x0000375000027802 */ /* 0x002fe40000000f00 */
[----:B--2--5:R-:W-:Y:S05]  /*3740*/  CALL.REL.NOINC `($__internal_1_$__cuda_sm10x_tcgen05_guardrail_trap_phase_invalid_during_alloc) ;  /* 0x0000006c00647944 */ /* 0x024fea0003c00000 */
.L_x_69:
[----:B------:R-:W-:Y:S05]  /*3750*/  WARPSYNC.ALL ;  /* 0x0000000000007948 */ /* 0x000fea0003800000 */
[----:B------:R-:W3:Y:S01]  /*3760*/  S2UR UR9, SR_CgaCtaId ;  /* 0x00000000000979c3 */ /* 0x000ee20000008800 */
[----:B------:R-:W-:Y:S01]  /*3770*/  UMOV UR4, 0x400 ;  /* 0x0000040000047882 */ /* 0x000fe20000000000 */
[----:B------:R-:W-:-:S06]  /*3780*/  NOP ;  /* 0x0000000000007918 */ /* 0x000fcc0000000000 */
[----:B------:R-:W-:Y:S06]  /*3790*/  BAR.ARV 0x6, 0xa0 ;  /* 0x0182800000007b1d */ /* 0x000fec0000002000 */
[----:B------:R-:W4:Y:S01]  /*37a0*/  LDCU UR10, c[0x0][0x38c] ;  /* 0x00007180ff0a77ac */ /* 0x000f220008000800 */
[----:B------:R-:W-:Y:S01]  /*37b0*/  LOP3.LUT R0, R0, 0xffff, RZ, 0xc0, !PT ;  /* 0x0000ffff00007812 */ /* 0x000fe200078ec0ff */
[----:B------:R-:W-:Y:S01]  /*37c0*/  IMAD.MOV.U32 R11, RZ, RZ, 0x1 ;  /* 0x00000001ff0b7424 */ /* 0x000fe200078e00ff */
[----:B------:R-:W-:Y:S01]  /*37d0*/  CS2R R8, SRZ ;  /* 0x0000000000087805 */ /* 0x000fe2000001ff00 */
[----:B------:R-:W-:Y:S01]  /*37e0*/  IMAD.MOV.U32 R10, RZ, RZ, RZ ;  /* 0x000000ffff0a7224 */ /* 0x000fe200078e00ff */
[----:B------:R-:W-:Y:S01]  /*37f0*/  R2UR UR13, R0 ;  /* 0x00000000000d72ca */ /* 0x000fe200000e0000 */
[----:B------:R-:W-:Y:S01]  /*3800*/  UMOV UR24, URZ ;  /* 0x000000ff00187c82 */ /* 0x000fe20008000000 */
[----:B------:R-:W-:Y:S01]  /*3810*/  UMOV UR23, URZ ;  /* 0x000000ff00177c82 */ /* 0x000fe20008000000 */
[----:B---3--:R-:W-:Y:S01]  /*3820*/  ULEA UR9, UR9, UR4, 0x18 ;  /* 0x0000000409097291 */ /* 0x008fe2000f8ec0ff */
[----:B------:R-:W3:Y:S03]  /*3830*/  LDCU UR4, c[0x0][0x38c] ;  /* 0x00007180ff0477ac */ /* 0x000ee60008000800 */
[----:B------:R-:W-:-:S02]  /*3840*/  UIADD3 UR15, UPT, UPT, UR9, 0x8400, URZ ;  /* 0x00008400090f7890 */ /* 0x000fc4000fffe0ff */
[----:B------:R-:W-:-:S03]  /*3850*/  UIADD3 UR16, UPT, UPT, UR9, 0x1e400, URZ ;  /* 0x0001e40009107890 */ /* 0x000fc6000fffe0ff */
[----:B-1----:R-:W1:Y:S01]  /*3860*/  LDS R2, [UR9+0x190] ;  /* 0x00019009ff027984 */ /* 0x002e620008000800 */
[----:B------:R-:W-:Y:S02]  /*3870*/  UIADD3 UR17, UPT, UPT, UR9, 0x34400, URZ ;  /* 0x0003440009117890 */ /* 0x000fe4000fffe0ff */
[----:B------:R-:W-:Y:S02]  /*3880*/  UIADD3 UR18, UPT, UPT, UR9, 0x35a00, URZ ;  /* 0x00035a0009127890 */ /* 0x000fe4000fffe0ff */
[----:B------:R-:W-:Y:S02]  /*3890*/  USHF.R.U32.HI UR15, URZ, 0x4, UR15 ;  /* 0x00000004ff0f7899 */ /* 0x000fe4000801160f */
[----:B------:R-:W-:Y:S02]  /*38a0*/  USHF.R.U32.HI UR16, URZ, 0x4, UR16 ;  /* 0x00000004ff107899 */ /* 0x000fe40008011610 */
[----:B------:R-:W-:Y:S02]  /*38b0*/  USHF.R.U32.HI UR17, URZ, 0x4, UR17 ;  /* 0x00000004ff117899 */ /* 0x000fe40008011611 */
[----:B---3--:R-:W-:-:S02]  /*38c0*/  UIADD3 UR4, UPT, UPT, UR4, 0x7f, URZ ;  /* 0x0000007f04047890 */ /* 0x008fc4000fffe0ff */
[----:B------:R-:W-:Y:S02]  /*38d0*/  USHF.R.U32.HI UR18, URZ, 0x4, UR18 ;  /* 0x00000004ff127899 */ /* 0x000fe40008011612 */
[----:B------:R-:W-:Y:S02]  /*38e0*/  USHF.R.S32.HI UR8, URZ, 0x1f, UR4 ;  /* 0x0000001fff087899 */ /* 0x000fe40008011404 */
[----:B------:R-:W-:Y:S02]  /*38f0*/  ULOP3.LUT UR15, UR15, 0x3fff, URZ, 0xc0, !UPT ;  /* 0x00003fff0f0f7892 */ /* 0x000fe4000f8ec0ff */
[----:B------:R-:W-:Y:S02]  /*3900*/  ULEA.HI UR8, UR8, UR4, URZ, 0x7 ;  /* 0x0000000408087291 */ /* 0x000fe4000f8f38ff */
[----:B------:R-:W-:Y:S02]  /*3910*/  ULOP3.LUT UR16, UR16, 0x3fff, URZ, 0xc0, !UPT ;  /* 0x00003fff10107892 */ /* 0x000fe4000f8ec0ff */
[----:B------:R-:W-:-:S02]  /*3920*/  USHF.R.S32.HI UR8, URZ, 0x7, UR8 ;  /* 0x00000007ff087899 */ /* 0x000fc40008011408 */
[----:B------:R-:W-:Y:S02]  /*3930*/  ULOP3.LUT UR17, UR17, 0x3fff, URZ, 0xc0, !UPT ;  /* 0x00003fff11117892 */ /* 0x000fe4000f8ec0ff */
[----:B------:R-:W-:Y:S02]  /*3940*/  UISETP.LT.AND UP0, UPT, UR8, 0x1, UPT ;  /* 0x000000010800788c */ /* 0x000fe4000bf01270 */
[----:B------:R-:W-:Y:S02]  /*3950*/  ULOP3.LUT UR18, UR18, 0x3fff, URZ, 0xc0, !UPT ;  /* 0x00003fff12127892 */ /* 0x000fe4000f8ec0ff */
[----:B------:R-:W-:Y:S02]  /*3960*/  USEL UR14, UR8, 0x1, !UP0 ;  /* 0x00000001080e7887 */ /* 0x000fe4000c000000 */
[----:B------:R-:W-:Y:S02]  /*3970*/  ULOP3.LUT UR15, UR15, 0x10000, URZ, 0xfc, !UPT ;  /* 0x000100000f0f7892 */ /* 0x000fe4000f8efcff */
[----:B------:R-:W-:-:S02]  /*3980*/  ULOP3.LUT UR16, UR16, 0x10000, URZ, 0xfc, !UPT ;  /* 0x0001000010107892 */ /* 0x000fc4000f8efcff */
[----:B------:R-:W-:Y:S02]  /*3990*/  ULOP3.LUT UR17, UR17, 0x10000, URZ, 0xfc, !UPT ;  /* 0x0001000011117892 */ /* 0x000fe4000f8efcff */
[----:B------:R-:W-:Y:S01]  /*39a0*/  ULOP3.LUT UR18, UR18, 0x10000, URZ, 0xfc, !UPT ;  /* 0x0001000012127892 */ /* 0x000fe2000f8efcff */
[----:B-1----:R-:W-:Y:S01]  /*39b0*/  R2UR UR25, R2 ;  /* 0x00000000021972ca */ /* 0x002fe200000e0000 */
[----:B------:R-:W-:Y:S02]  /*39c0*/  UIADD3 UR14, UPT, UPT, -UR14, URZ, URZ ;  /* 0x000000ff0e0e7290 */ /* 0x000fe4000fffe1ff */
[----:B----4-:R-:W-:-:S10]  /*39d0*/  UISETP.GE.AND UP3, UPT, UR10, 0x1, UPT ;  /* 0x000000010a00788c */ /* 0x010fd4000bf66270 */
[----:B------:R-:W-:Y:S02]  /*39e0*/  UIADD3 UR7, UPT, UPT, UR25, 0x104, URZ ;  /* 0x0000010419077890 */ /* 0x000fe4000fffe0ff */
[----:B------:R-:W-:Y:S02]  /*39f0*/  UIADD3 UR5, UPT, UPT, UR25, -0x7ffffefc, URZ ;  /* 0x8000010419057890 */ /* 0x000fe4000fffe0ff */
[----:B------:R-:W-:Y:S02]  /*3a00*/  UIADD3 UR6, UPT, UPT, UR25, 0x100, URZ ;  /* 0x0000010019067890 */ /* 0x000fe4000fffe0ff */
[----:B------:R-:W-:Y:S02]  /*3a10*/  UIADD3 UR4, UPT, UPT, UR25, -0x7fffff00, URZ ;  /* 0x8000010019047890 */ /* 0x000fe4000fffe0ff */
[----:B------:R-:W-:Y:S02]  /*3a20*/  USHF.R.U32.HI UR28, URZ, 0x1a, UR7 ;  /* 0x0000001aff1c7899 */ /* 0x000fe40008011607 */
[----:B------:R-:W-:-:S02]  /*3a30*/  USHF.R.U32.HI UR26, URZ, 0x1a, UR5 ;  /* 0x0000001aff1a7899 */ /* 0x000fc40008011605 */
[----:B------:R-:W-:Y:S02]  /*3a40*/  USHF.R.U32.HI UR29, URZ, 0x11, UR6 ;  /* 0x00000011ff1d7899 */ /* 0x000fe40008011606 */
[----:B------:R-:W-:Y:S02]  /*3a50*/  USHF.R.U32.HI UR27, URZ, 0x11, UR4 ;  /* 0x00000011ff1b7899 */ /* 0x000fe40008011604 */
[----:B------:R-:W-:Y:S02]  /*3a60*/  ULOP3.LUT UR28, UR28, 0x30, URZ, 0xc0, !UPT ;  /* 0x000000301c1c7892 */ /* 0x000fe4000f8ec0ff */
[----:B------:R-:W-:Y:S02]  /*3a70*/  ULOP3.LUT UR26, UR26, 0x30, URZ, 0xc0, !UPT ;  /* 0x000000301a1a7892 */ /* 0x000fe4000f8ec0ff */
[----:B------:R-:W-:Y:S02]  /*3a80*/  ULOP3.LUT UR29, UR29, 0x6000, URZ, 0xc0, !UPT ;  /* 0x000060001d1d7892 */ /* 0x000fe4000f8ec0ff */
[----:B------:R-:W-:-:S02]  /*3a90*/  ULOP3.LUT UR27, UR27, 0x6000, URZ, 0xc0, !UPT ;  /* 0x000060001b1b7892 */ /* 0x000fc4000f8ec0ff */
[----:B------:R-:W-:Y:S02]  /*3aa0*/  ULOP3.LUT UR28, UR28, 0x480, URZ, 0xfc, !UPT ;  /* 0x000004801c1c7892 */ /* 0x000fe4000f8efcff */
[----:B------:R-:W-:Y:S02]  /*3ab0*/  ULOP3.LUT UR26, UR26, 0x480, URZ, 0xfc, !UPT ;  /* 0x000004801a1a7892 */ /* 0x000fe4000f8efcff */
[----:B------:R-:W-:Y:S02]  /*3ac0*/  ULOP3.LUT UR29, UR29, 0x8a0, URZ, 0xfc, !UPT ;  /* 0x000008a01d1d7892 */ /* 0x000fe4000f8efcff */
[----:B------:R-:W-:Y:S02]  /*3ad0*/  ULOP3.LUT UR27, UR27, 0x8a0, URZ, 0xfc, !UPT ;  /* 0x000008a01b1b7892 */ /* 0x000fe4000f8efcff */
[----:B------:R-:W-:Y:S02]  /*3ae0*/  UPRMT UR29, UR28, 0x5410, UR29 ;  /* 0x000054101c1d7896 */ /* 0x000fe4000800001d */
[----:B------:R-:W-:Y:S01]  /*3af0*/  UPRMT UR27, UR26, 0x5410, UR27 ;  /* 0x000054101a1b7896 */ /* 0x000fe2000800001b */
[----:B------:R-:W-:-:S02]  /*3b00*/  UMOV UR28, URZ ;  /* 0x000000ff001c7c82 */ /* 0x000fc40008000000 */
[----:B------:R-:W-:-:S09]  /*3b10*/  UMOV UR26, URZ ;  /* 0x000000ff001a7c82 */ /* 0x000fd20008000000 */
.L_x_78:
[----:B------:R-:W-:Y:S02]  /*3b20*/  LEA R0, R10, UR9, 0x3 ;  /* 0x000000090a007c11 */ /* 0x000fe4000f8e18ff */
[----:B------:R-:W-:Y:S02]  /*3b30*/  SHF.L.U32 R2, R9, 0x1f, RZ ;  /* 0x0000001f09027819 */ /* 0x000fe400000006ff */
[----:B------:R-:W-:Y:S01]  /*3b40*/  PLOP3.LUT P0, PT, PT, PT, UP3, 0x80, 0x8 ;  /* 0x000000000008781c */ /* 0x000fe20003f0f038 */
[----:B------:R-:W-:Y:S01]  /*3b50*/  VIADD R3, R0, 0x110 ;  /* 0x0000011000037836 */ /* 0x000fe20000000000 */
[----:B-1----:R-:W1:Y:S02]  /*3b60*/  SYNCS.PHASECHK.TRANS64.TRYWAIT P1, [R0+URZ+0x100], R2 ;  /* 0x00010002000075a7 */ /* 0x002e6400080211ff */
[----:B-1--4-:R-:W-:Y:S09]  /*3b70*/  @!P1 BRA `(.L_x_72) ;  /* 0x0000006000889947 */ /* 0x012ff20003800000 */
.L_x_177:
[----:B------:R-:W-:Y:S01]  /*3b80*/  LEA R4, R10, UR9, 0x4 ;  /* 0x000000090a047c11 */ /* 0x000fe2000f8e20ff */
[----:B------:R-:W-:Y:S01]  /*3b90*/  @UP3 ULEA UR10, UR23, UR9, 0x3 ;  /* 0x00000009170a3291 */ /* 0x000fe2000f8e18ff */
[----:B------:R-:W-:Y:S01]  /*3ba0*/  PLOP3.LUT P2, PT, PT, PT, PT, 0x80, 0x8 ;  /* 0x000000000008781c */ /* 0x000fe20003f4f070 */
[----:B------:R-:W-:Y:S01]  /*3bb0*/  ULEA UR11, UR24, UR9, 0x3 ;  /* 0x00000009180b7291 */ /* 0x000fe2000f8e18ff */
[----:B------:R-:W-:Y:S01]  /*3bc0*/  PRMT R3, RZ, 0x654, R3 ;  /* 0x00000654ff037816 */ /* 0x000fe20000000003 */
[----:B------:R-:W-:Y:S01]  /*3bd0*/  ULEA UR12, UR24, UR25, 0x7 ;  /* 0x00000019180c7291 */ /* 0x000fe2000f8e38ff */
[----:B------:R-:W3:Y:S01]  /*3be0*/  LDS.128 R4, [R4+0x170] ;  /* 0x0001700004047984 */ /* 0x000ee20000000c00 */
[----:B-1----:R-:W-:Y:S02]  /*3bf0*/  @P0 SHF.L.U32 R2, R8, 0x1f, RZ ;  /* 0x0000001f08020819 */ /* 0x002fe400000006ff */
[----:B------:R-:W-:Y:S01]  /*3c00*/  SHF.L.U32 R0, R11, 0x1f, RZ ;  /* 0x0000001f0b007819 */ /* 0x000fe200000006ff */
[----:B------:R-:W-:Y:S01]  /*3c10*/  @!PT LDS RZ, [RZ] ;  /* 0x00000000fffff984 */ /* 0x000fe20000000800 */
[----:B------:R-:W-:Y:S01]  /*3c20*/  @!PT LDS RZ, [RZ] ;  /* 0x00000000fffff984 */ /* 0x000fe20000000800 */
[----:B------:R-:W-:Y:S01]  /*3c30*/  @!PT LDS RZ, [RZ] ;  /* 0x00000000fffff984 */ /* 0x000fe20000000800 */
[----:B------:R-:W-:Y:S01]  /*3c40*/  @!PT LDS RZ, [RZ] ;  /* 0x00000000fffff984 */ /* 0x000fe20000000800 */
[----:B------:R1:W-:Y:S06]  /*3c50*/  MEMBAR.ALL.CTA ;  /* 0x0000000000007992 */ /* 0x0003ec0000008000 */
[----:B-1----:R-:W1:Y:S02]  /*3c60*/  FENCE.VIEW.ASYNC.S ;  /* 0x00000000000073c6 */ /* 0x002e640000000000 */
[----:B-1----:R1:W-:Y:S01]  /*3c70*/  SYNCS.ARRIVE.TRANS64.RED.A1T0 RZ, [R3+URZ], RZ ;  /* 0x000000ff03ff79a7 */ /* 0x0023e200081004ff */
[----:B------:R1:W4:Y:S01]  /*3c80*/  @P0 SYNCS.PHASECHK.TRANS64.TRYWAIT P2, [UR10], R2 ;  /* 0x00000002ff0005a7 */ /* 0x000322000804110a */
[----:B---3--:R-:W-:Y:S01]  /*3c90*/  LOP3.LUT P1, RZ, R6, 0x1, RZ, 0xc0, !PT ;  /* 0x0000000106ff7812 */ /* 0x008fe2000782c0ff */
[----:B------:R-:W3:Y:S02]  /*3ca0*/  SYNCS.PHASECHK.TRANS64.TRYWAIT P0, [UR11+0x130], R0 ;  /* 0x00013000ff0075a7 */ /* 0x000ee4000800110b */
[----:B-1-34-:R-:W-:Y:S10]  /*3cb0*/  @!P0 BRA `(.L_x_73) ;  /* 0x00000060004c8947 */ /* 0x01aff40003800000 */
.L_x_179:
[----:B------:R-:W-:Y:S01]  /*3cc0*/  IADD3 R10, PT, PT, R10, 0x1, RZ ;  /* 0x000000010a0a7810 */ /* 0x000fe20007ffe0ff */
[----:B------:R-:W-:Y:S06]  /*3cd0*/  BRA.U !UP3, `(.L_x_74) ;  /* 0x000000010bb47547 */ /* 0x000fec000b800000 */
[----:B------:R-:W-:Y:S01]  /*3ce0*/  UMOV UR22, URZ ;  /* 0x000000ff00167c82 */ /* 0x000fe20008000000 */
[----:B------:R-:W-:Y:S01]  /*3cf0*/  UMOV UR21, UR14 ;  /* 0x0000000e00157c82 */ /* 0x000fe20008000000 */
[----:B------:R-:W-:Y:S01]  /*3d00*/  UMOV UR20, UR8 ;  /* 0x0000000800147c82 */ /* 0x000fe20008000000 */
[----:B------:R-:W-:-:S05]  /*3d10*/  UMOV UR19, UR23 ;  /* 0x0000001700137c82 */ /* 0x000fca0008000000 */
.L_x_77:
[----:B------:R-:W-:Y:S02]  /*3d20*/  UIADD3 UR21, UPT, UPT, UR21, 0x1, URZ ;  /* 0x0000000115157890 */ /* 0x000fe4000fffe0ff */
[----:B---3--:R-:W-:Y:S02]  /*3d30*/  ULEA UR10, UR19, UR9, 0x3 ;  /* 0x00000009130a7291 */ /* 0x008fe4000f8e18ff */
[----:B------:R-:W-:Y:S01]  /*3d40*/  UISETP.NE.AND UP0, UPT, UR21, URZ, UPT ;  /* 0x000000ff1500728c */ /* 0x000fe2000bf05270 */
[----:B----4-:R-:W-:Y:S10]  /*3d50*/  @P2 BRA `(.L_x_75) ;  /* 0x00000000000c2947 */ /* 0x010ff40003800000 */
[----:B-1----:R-:W-:Y:S04]  /*3d60*/  SHF.L.U32 R2, R8, 0x1f, RZ ;  /* 0x0000001f08027819 */ /* 0x002fe800000006ff */
[----:B------:R-:W1:Y:S02]  /*3d70*/  SYNCS.PHASECHK.TRANS64.TRYWAIT P0, [UR10], R2 ;  /* 0x00000002ff0075a7 */ /* 0x000e64000800110a */
[----:B-1----:R-:W-:Y:S05]  /*3d80*/  @!P0 BRA `(.L_x_76) ;  /* 0x0000006000308947 */ /* 0x002fea0003800000 */
.L_x_75:
[----:B------:R-:W-:Y:S01]  /*3d90*/  UISETP.NE.AND UP1, UPT, UR20, 0x1, UPT ;  /* 0x000000011400788c */ /* 0x000fe2000bf25270 */
[----:B------:R-:W-:Y:S01]  /*3da0*/  PLOP3.LUT P2, PT, PT, PT, PT, 0x80, 0x8 ;  /* 0x000000000008781c */ /* 0x000fe20003f4f070 */
[----:B------:R-:W-:Y:S02]  /*3db0*/  UIADD3 UR23, UPT, UPT, UR19, 0x1, URZ ;  /* 0x0000000113177890 */ /* 0x000fe4000fffe0ff */
[----:B------:R-:W-:Y:S02]  /*3dc0*/  ULEA UR32, UR19, UR16, 0x9 ;  /* 0x0000001013207291 */ /* 0x000fe4000f8e48ff */
[----:B------:R-:W-:Y:S01]  /*3dd0*/  UISETP.NE.AND UP2, UPT, UR23, 0xb, UPT ;  /* 0x0000000b1700788c */ /* 0x000fe2000bf45270 */
[----:B------:R-:W-:Y:S01]  /*3de0*/  PLOP3.LUT P0, PT, PT, PT, UP1, 0x80, 0x8 ;  /* 0x000000000008781c */ /* 0x000fe20003f0f018 */
[----:B------:R-:W-:Y:S02]  /*3df0*/  ULEA UR34, UR19, UR17, 0x5 ;  /* 0x0000001113227291 */ /* 0x000fe4000f8e28ff */
[----:B------:R-:W-:Y:S02]  /*3e00*/  USEL UR31, URZ, 0x1, UP2 ;  /* 0x00000001ff1f7887 */ /* 0x000fe40009000000 */
[----:B------:R-:W-:Y:S02]  /*3e10*/  USEL UR23, UR23, URZ, UP2 ;  /* 0x000000ff17177287 */ /* 0x000fe40009000000 */
[----:B------:R-:W-:Y:S02]  /*3e20*/  ULEA UR36, UR19, UR18, 0x5 ;  /* 0x0000001213247291 */ /* 0x000fe4000f8e28ff */
[----:B------:R-:W-:Y:S01]  /*3e30*/  @UP1 ULEA UR30, UR23, UR9, 0x3 ;  /* 0x00000009171e1291 */ /* 0x000fe2000f8e18ff */
[----:B------:R-:W-:Y:S01]  /*3e40*/  LOP3.LUT R8, R8, UR31, RZ, 0x3c, !PT ;  /* 0x0000001f08087c12 */ /* 0x000fe2000f8e3cff */
[----:B------:R-:W-:Y:S02]  /*3e50*/  UISETP.NE.U32.AND UP1, UPT, UR22, URZ, UPT ;  /* 0x000000ff1600728c */ /* 0x000fe4000bf25070 */
[----:B------:R-:W-:Y:S01]  /*3e60*/  UIADD3 UR40, UPT, UPT, UR32, 0x2, URZ ;  /* 0x0000000220287890 */ /* 0x000fe2000fffe0ff */
[----:B-1----:R-:W-:Y:S01]  /*3e70*/  @P0 SHF.L.U32 R0, R8, 0x1f, RZ ;  /* 0x0000001f08000819 */ /* 0x002fe200000006ff */
[----:B------:R-:W-:Y:S01]  /*3e80*/  UIADD3 UR10, UPT, UPT, UR10, 0x58, URZ ;  /* 0x000000580a0a7890 */ /* 0x000fe2000fffe0ff */
[----:B------:R-:W-:Y:S02]  /*3e90*/  UMOV UR35, 0x4008 ;  /* 0x0000400800237882 */ /* 0x000fe40000000000 */
[----:B------:R3:W4:Y:S01]  /*3ea0*/  @P0 SYNCS.PHASECHK.TRANS64.TRYWAIT P2, [UR30], R0 ;  /* 0x00000000ff0005a7 */ /* 0x000722000804111e */
[----:B------:R-:W-:Y:S01]  /*3eb0*/  ULEA UR30, UR19, UR15, 0x9 ;  /* 0x0000000f131e7291 */ /* 0x000fe2000f8e48ff */
[----:B------:R3:W-:Y:S01]  /*3ec0*/  UTCCP.T.S.4x32dp128bit tmem[UR25+0x100], gdesc[UR34] ;  /* 0x00010022190079e7 */ /* 0x0007e20009100000 */
[----:B------:R-:W-:Y:S02]  /*3ed0*/  UIADD3 UR20, UPT, UPT, UR20, -0x1, URZ ;  /* 0xffffffff14147890 */ /* 0x000fe4000fffe0ff */
[----:B------:R-:W-:Y:S01]  /*3ee0*/  UIADD3 UR38, UPT, UPT, UR30, 0x2, URZ ;  /* 0x000000021e267890 */ /* 0x000fe2000fffe0ff */
[----:B------:R-:W-:Y:S01]  /*3ef0*/  UMOV UR37, 0x4008 ;  /* 0x0000400800257882 */ /* 0x000fe20000000000 */
[----:B------:R-:W-:Y:S01]  /*3f00*/  UMOV UR33, 0x80004020 ;  /* 0x8000402000217882 */ /* 0x000fe20000000000 */
[----:B------:R3:W-:Y:S01]  /*3f10*/  UTCCP.T.S.4x32dp128bit tmem[UR25+0x104], gdesc[UR36] ;  /* 0x00010424190079e7 */ /* 0x0007e20009100000 */
[----:B------:R-:W-:Y:S01]  /*3f20*/  UMOV UR31, 0x80004020 ;  /* 0x80004020001f7882 */ /* 0x000fe20000000000 */
[----:B------:R-:W-:Y:S01]  /*3f30*/  UMOV UR41, 0x80004020 ;  /* 0x8000402000297882 */ /* 0x000fe20000000000 */
[----:B------:R3:W-:Y:S01]  /*3f40*/  UTCOMMA gdesc[UR30], gdesc[UR32], tmem[UR12], tmem[UR28], idesc[UR29], tmem[UR6], UP1 ;  /* 0xc0061c201e0075ea */ /* 0x0007e2000880000c */
[----:B------:R-:W-:Y:S01]  /*3f50*/  UMOV UR39, 0x80004020 ;  /* 0x8000402000277882 */ /* 0x000fe20000000000 */
[----:B------:R-:W-:Y:S01]  /*3f60*/  UMOV UR22, 0x1 ;  /* 0x0000000100167882 */ /* 0x000fe20000000000 */
[----:B------:R3:W-:Y:S01]  /*3f70*/  UTCOMMA gdesc[UR38], gdesc[UR40], tmem[UR12], tmem[UR26], idesc[UR27], tmem[UR4], UPT ;  /* 0xc0041a28260075ea */ /* 0x0007e2000b80000c */
[----:B------:R3:W-:Y:S01]  /*3f80*/  UTCBAR.MULTICAST [UR10], URZ, UR13 ;  /* 0x000000ff0a0073e9 */ /* 0x0007e2000800080d */
[----:B------:R-:W-:Y:S01]  /*3f90*/  UMOV UR19, UR23 ;  /* 0x0000001700137c82 */ /* 0x000fe20008000000 */
[----:B------:R-:W-:Y:S05]  /*3fa0*/  BRA.U UP0, `(.L_x_77) ;  /* 0xfffffffd005c7547 */ /* 0x000fea000b83ffff */
.L_x_74:
[----:B------:R-:W-:Y:S01]  /*3fb0*/  UIADD3 UR24, UPT, UPT, UR24, 0x1, URZ ;  /* 0x0000000118187890 */ /* 0x000fe2000fffe0ff */
[C---:B------:R-:W-:Y:S01]  /*3fc0*/  ISETP.NE.AND P0, PT, R10.reuse, 0x2, PT ;  /* 0x000000020a00780c */ /* 0x040fe20003f05270 */
[----:B------:R-:W-:Y:S02]  /*3fd0*/  UIADD3 UR11, UPT, UPT, UR11, 0x120, URZ ;  /* 0x000001200b0b7890 */ /* 0x000fe4000fffe0ff */
[----:B------:R-:W-:Y:S01]  /*3fe0*/  UISETP.NE.AND UP0, UPT, UR24, 0x2, UPT ;  /* 0x000000021800788c */ /* 0x000fe2000bf05270 */
[----:B-1-3--:R-:W-:Y:S02]  /*3ff0*/  SEL R0, RZ, 0x1, P0 ;  /* 0x00000001ff007807 */ /* 0x00afe40000000000 */
[----:B------:R-:W-:Y:S01]  /*4000*/  SEL R10, R10, RZ, P0 ;  /* 0x000000ff0a0a7207 */ /* 0x000fe20000000000 */
[----:B------:R-:W-:Y:S01]  /*4010*/  USEL UR10, URZ, 0x1, UP0 ;  /* 0x00000001ff0a7887 */ /* 0x000fe20008000000 */
[----:B------:R-:W-:Y:S01]  /*4020*/  LOP3.LUT R9, R9, R0, RZ, 0x3c, !PT ;  /* 0x0000000009097212 */ /* 0x000fe200078e3cff */
[----:B------:R-:W-:Y:S01]  /*4030*/  USEL UR24, UR24, URZ, UP0 ;  /* 0x000000ff18187287 */ /* 0x000fe20008000000 */
[----:B------:R1:W-:Y:S03]  /*4040*/  UTCBAR [UR11], URZ ;  /* 0x000000ff0b0073e9 */ /* 0x0003e600080000ff */
[----:B------:R-:W-:Y:S01]  /*4050*/  LOP3.LUT R11, R11, UR10, RZ, 0x3c, !PT ;  /* 0x0000000a0b0b7c12 */ /* 0x000fe2000f8e3cff */
[----:B------:R-:W-:Y:S07]  /*4060*/  @P1 BRA `(.L_x_78) ;  /* 0xfffffff800ac1947 */ /* 0x000fee000383ffff */
[----:B------:R-:W3:Y:S01]  /*4070*/  S2UR UR4, SR_CgaCtaId ;  /* 0x00000000000479c3 */ /* 0x000ee20000008800 */
[----:B------:R-:W-:Y:S01]  /*4080*/  ELECT P0, URZ, PT ;  /* 0x0000000000ff782f */ /* 0x000fe20003800000 */
[----:B------:R-:W-:Y:S01]  /*4090*/  IMAD.MOV.U32 R0, RZ, RZ, 0x1 ;  /* 0x00000001ff007424 */ /* 0x000fe200078e00ff */
[----:B------:R-:W-:Y:S01]  /*40a0*/  UIADD3 UR9, UPT, UPT, UR9, 0x130, URZ ;  /* 0x0000013009097890 */ /* 0x000fe2000fffe0ff */
[----:B------:R-:W-:Y:S01]  /*40b0*/  SHF.L.U32 R2, R11, 0x1f, RZ ;  /* 0x0000001f0b027819 */ /* 0x000fe200000006ff */
[----:B------:R-:W-:-:S03]  /*40c0*/  UMOV UR5, 0x40 ;  /* 0x0000004000057882 */ /* 0x000fc60000000000 */
[----:B------:R-:W-:Y:S01]  /*40d0*/  UVIRTCOUNT.DEALLOC.SMPOOL 0x80 ;  /* 0x000000800000784c */ /* 0x000fe20000000000 */
[----:B---3--:R-:W-:Y:S02]  /*40e0*/  ULEA UR4, UR4, UR5, 0x18 ;  /* 0x0000000504047291 */ /* 0x008fe4000f8ec0ff */
[----:B------:R-:W-:-:S07]  /*40f0*/  ULEA UR5, UR24, UR9, 0x3 ;  /* 0x0000000918057291 */ /* 0x000fce000f8e18ff */
[----:B------:R3:W-:Y:S02]  /*4100*/  @P0 STS.U8 [UR4+0x1c], R0 ;  /* 0x00001c00ff000988 */ /* 0x0007e40008000004 */
[----:B------:R-:W2:Y:S02]  /*4110*/  SYNCS.PHASECHK.TRANS64.TRYWAIT P0, [UR5], R2 ;  /* 0x00000002ff0075a7 */ /* 0x000ea40008001105 */
[----:B--23--:R-:W-:Y:S05]  /*4120*/  @!P0 BRA `(.L_x_79) ;  /* 0x0000005c00608947 */ /* 0x00cfea0003800000 */
.L_x_182:
[----:B------:R-:W-:-:S04]  /*4130*/  UIADD3 UR6, UPT, UPT, UR24, 0x1, URZ ;  /* 0x0000000118067890 */ /* 0x000fc8000fffe0ff */
[----:B------:R-:W-:-:S04]  /*4140*/  UISETP.NE.AND UP0, UPT, UR6, 0x2, UPT ;  /* 0x000000020600788c */ /* 0x000fc8000bf05270 */
[----:B------:R-:W-:Y:S02]  /*4150*/  USEL UR5, URZ, 0x1, UP0 ;  /* 0x00000001ff057887 */ /* 0x000fe40008000000 */
[----:B------:R-:W-:-:S04]  /*4160*/  USEL UR6, UR6, URZ, UP0 ;  /* 0x000000ff06067287 */ /* 0x000fc80008000000 */
[----:B------:R-:W-:Y:S01]  /*4170*/  ULEA UR6, UR6, UR9, 0x3 ;  /* 0x0000000906067291 */ /* 0x000fe2000f8e18ff */
[----:B--2---:R-:W-:-:S04]  /*4180*/  LOP3.LUT R2, R11, UR5, RZ, 0x3c, !PT ;  /* 0x000000050b027c12 */ /* 0x004fc8000f8e3cff */
[----:B------:R-:W-:-:S04]  /*4190*/  SHF.L.U32 R2, R2, 0x1f, RZ ;  /* 0x0000001f02027819 */ /* 0x000fc800000006ff */
[----:B------:R-:W2:Y:S02]  /*41a0*/  SYNCS.PHASECHK.TRANS64.TRYWAIT P0, [UR6], R2 ;  /* 0x00000002ff0075a7 */ /* 0x000ea40008001106 */
[----:B--2---:R-:W-:Y:S05]  /*41b0*/  @!P0 BRA `(.L_x_80) ;  /* 0x0000005c00548947 */ /* 0x004fea0003800000 */
.L_x_184:
[----:B------:R-:W-:Y:S01]  /*41c0*/  NOP ;  /* 0x0000000000007918 */ /* 0x000fe20000000000 */
[----:B--2---:R-:W2:Y:S01]  /*41d0*/  LDS R0, [UR4+0x14] ;  /* 0x00001404ff007984 */ /* 0x004ea20008000800 */
[----:B------:R-:W-:Y:S01]  /*41e0*/  ULOP3.LUT UR6, UR25, 0xffff, URZ, 0xc0, !UPT ;  /* 0x0000ffff19067892 */ /* 0x000fe2000f8ec0ff */
[----:B------:R-:W-:Y:S01]  /*41f0*/  UMOV UR8, 0xffff ;  /* 0x0000ffff00087882 */ /* 0x000fe20000000000 */
[----:B------:R-:W-:Y:S02]  /*4200*/  UMOV UR5, 0x1 ;  /* 0x0000000100057882 */ /* 0x000fe40000000000 */
[----:B------:R-:W-:-:S04]  /*4210*/  USHF.R.U32.HI UR6, URZ, 0x5, UR6 ;  /* 0x00000005ff067899 */ /* 0x000fc80008011606 */
[----:B------:R-:W-:Y:S02]  /*4220*/  USHF.L.U32 UR8, UR8, UR6, URZ ;  /* 0x0000000608087299 */ /* 0x000fe400080006ff */
[----:B------:R-:W-:-:S04]  /*4230*/  USHF.L.U32 UR5, UR5, UR6, URZ ;  /* 0x0000000605057299 */ /* 0x000fc800080006ff */
[----:B--2---:R-:W-:-:S04]  /*4240*/  LOP3.LUT R0, R0, UR8, RZ, 0xc0, !PT ;  /* 0x0000000800007c12 */ /* 0x004fc8000f8ec0ff */
[----:B------:R-:W-:-:S13]  /*4250*/  ISETP.NE.AND P0, PT, R0, UR8, PT ;  /* 0x0000000800007c0c */ /* 0x000fda000bf05270 */
[----:B------:R-:W-:Y:S05]  /*4260*/  @P0 BRA `(.L_x_81) ;  /* 0x0000000000580947 */ /* 0x000fea0003800000 */
[----:B------:R-:W2:Y:S02]  /*4270*/  LDS R0, [UR4+0x18] ;  /* 0x00001804ff007984 */ /* 0x000ea40008000800 */
[----:B--2---:R-:W-:-:S04]  /*4280*/  LOP3.LUT R0, R0, UR5, RZ, 0xc0, !PT ;  /* 0x0000000500007c12 */ /* 0x004fc8000f8ec0ff */
[----:B------:R-:W-:-:S13]  /*4290*/  ISETP.NE.AND P0, PT, R0, UR5, PT ;  /* 0x0000000500007c0c */ /* 0x000fda000bf05270 */
[----:B------:R-:W-:Y:S05]  /*42a0*/  @P0 BRA `(.L_x_82) ;  /* 0x00000000003c0947 */ /* 0x000fea0003800000 */
[----:B------:R-:W2:Y:S01]  /*42b0*/  S2R R2, SR_LANEID ;  /* 0x0000000000027919 */ /* 0x000ea20000000000 */
[----:B------:R-:W-:Y:S01]  /*42c0*/  ULOP3.LUT UR8, URZ, UR8, URZ, 0x33, !UPT ;  /* 0x00000008ff087292 */ /* 0x000fe2000f8e33ff */
[----:B------:R-:W-:Y:S02]  /*42d0*/  VOTEU.ANY UR7, UPT, PT ;  /* 0x0000000000077886 */ /* 0x000fe400038e0100 */
[----:B------:R-:W-:-:S03]  /*42e0*/  UFLO.U32 UR7, UR7 ;  /* 0x00000007000772bd */ /* 0x000fc600080e0000 */
[----:B------:R-:W-:-:S04]  /*42f0*/  IMAD.U32 R0, RZ, RZ, UR8 ;  /* 0x00000008ff007e24 */ /* 0x000fc8000f8e00ff */
[----:B------:R3:W1:Y:S02]  /*4300*/  REDUX UR6, R0 ;  /* 0x00000000000673c4 */ /* 0x0006640000000000 */
[----:B------:R1:W-:Y:S01]  /*4310*/  UTCATOMSWS.AND URZ, UR8 ;  /* 0x0000000800ff79e3 */ /* 0x0003e20008000000 */
[----:B--2---:R-:W-:Y:S02]  /*4320*/  ISETP.EQ.U32.AND P0, PT, R2, UR7, PT ;  /* 0x0000000702007c0c */ /* 0x004fe4000bf02070 */
[----:B---3--:R-:W-:Y:S02]  /*4330*/  LOP3.LUT R0, RZ, UR5, RZ, 0x33, !PT ;  /* 0x00000005ff007c12 */ /* 0x008fe4000f8e33ff */
[----:B-1----:R-:W-:Y:S02]  /*4340*/  MOV R2, UR6 ;  /* 0x0000000600027c02 */ /* 0x002fe40008000f00 */
[----:B------:R-:W1:Y:S07]  /*4350*/  REDUX UR5, R0 ;  /* 0x00000000000573c4 */ /* 0x000e6e0000000000 */
[----:B------:R2:W-:Y:S01]  /*4360*/  @P0 ATOMS.AND RZ, [UR4+0x14], R2 ;  /* 0x00001402ffff098c */ /* 0x0005e2000a800004 */
[----:B-1----:R-:W-:-:S05]  /*4370*/  IMAD.U32 R0, RZ, RZ, UR5 ;  /* 0x00000005ff007e24 */ /* 0x002fca000f8e00ff */
[----:B------:R2:W-:Y:S01]  /*4380*/  @P0 ATOMS.AND RZ, [UR4+0x18], R0 ;  /* 0x00001800ffff098c */ /* 0x0005e2000a800004 */
[----:B------:R-:W-:Y:S05]  /*4390*/  BRA `(.L_x_83) ;  /* 0x0000000000147947 */ /* 0x000fea0003800000 */
.L_x_82:
[----:B------:R-:W-:Y:S02]  /*43a0*/  MOV R2, 0x43c0 ;  /* 0x000043c000027802 */ /* 0x000fe40000000f00 */
[----:B-1--45:R-:W-:Y:S05]  /*43b0*/  CALL.REL.NOINC `($__internal_0_$__cuda_sm10x_tcgen05_guardrail_trap_col_being_dealloced_not_returned_by_alloc) ;  /* 0x00000060003c7944 */ /* 0x032fea0003c00000 */
[----:B------:R-:W-:Y:S05]  /*43c0*/  BRA `(.L_x_83) ;  /* 0x0000000000087947 */ /* 0x000fea0003800000 */
.L_x_81:
[----:B------:R-:W-:Y:S02]  /*43d0*/  MOV R2, 0x43f0 ;  /* 0x000043f000027802 */ /* 0x000fe40000000f00 */
[----:B-1--45:R-:W-:Y:S05]  /*43e0*/  CALL.REL.NOINC `($__internal_2_$__cuda_sm10x_tcgen05_guardrail_trap_unallocated_columns_being_dealloced) ;  /* 0x0000006000487944 */ /* 0x032fea0003c00000 */
.L_x_83:
[----:B------:R-:W-:Y:S01]  /*43f0*/  NOP ;  /* 0x0000000000007918 */ /* 0x000fe20000000000 */
[----:B------:R-:W-:Y:S05]  /*4400*/  EXIT ;  /* 0x000000000000794d */ /* 0x000fea0003800000 */
.L_x_67:
[----:B------:R-:W-:-:S09]  /*4410*/  UISETP.NE.OR UP5, UPT, UR10, 0x3, !UP5 ;  /* 0x000000030a00788c */ /* 0x000fd2000efa5670 */
[----:B------:R-:W-:Y:S05]  /*4420*/  BRA.U UP5, `(.L_x_84) ;  /* 0x0000000d05f87547 */ /* 0x000fea000b800000 */
[----:B------:R-:W1:Y:S01]  /*4430*/  LDC R0, c[0x0][0xf30] ;  /* 0x0003cc00ff007b82 */ /* 0x000e620000000800 */
[----:B------:R-:W-:Y:S01]  /*4440*/  UMOV UR4, 0x400 ;  /* 0x0000040000047882 */ /* 0x000fe20000000000 */
[----:B------:R-:W-:Y:S01]  /*4450*/  IMAD.MOV.U32 R32, RZ, RZ, 0x1 ;  /* 0x00000001ff207424 */ /* 0x000fe200078e00ff */
[----:B------:R-:W-:Y:S01]  /*4460*/  ULEA UR4, UR45, UR4, 0x18 ;  /* 0x000000042d047291 */ /* 0x000fe2000f8ec0ff */
[----:B------:R-:W-:Y:S01]  /*4470*/  CS2R R30, SRZ ;  /* 0x00000000001e7805 */ /* 0x000fe2000001ff00 */
[----:B------:R-:W-:Y:S01]  /*4480*/  IMAD.MOV.U32 R27, RZ, RZ, 0x2000 ;  /* 0x00002000ff1b7424 */ /* 0x000fe200078e00ff */
[----:B------:R-:W-:Y:S02]  /*4490*/  UPLOP3.LUT UP0, UPT, UPT, UPT, UPT, 0x40, 0x4 ;  /* 0x000000000004789c */ /* 0x000fe40003f0e870 */
[----:B------:R-:W3:Y:S01]  /*44a0*/  LDC R26, c[0x0][0x370] ;  /* 0x0000dc00ff1a7b82 */ /* 0x000ee20000000800 */
[----:B------:R-:W-:Y:S02]  /*44b0*/  UIADD3 UR5, UPT, UPT, UR4, 0xc8, URZ ;  /* 0x000000c804057890 */ /* 0x000fe4000fffe0ff */
[----:B------:R-:W-:-:S02]  /*44c0*/  UIADD3 UR33, UPT, UPT, UR4, 0xb0, URZ ;  /* 0x000000b004217890 */ /* 0x000fc4000fffe0ff */
[----:B------:R-:W-:Y:S02]  /*44d0*/  UIADD3 UR25, UPT, UPT, UR4, 0xb8, URZ ;  /* 0x000000b804197890 */ /* 0x000fe4000fffe0ff */
[----:B------:R-:W-:Y:S01]  /*44e0*/  UIADD3 UR9, UPT, UPT, UR4, 0xc0, URZ ;  /* 0x000000c004097890 */ /* 0x000fe2000fffe0ff */
[----:B------:R-:W4:Y:S01]  /*44f0*/  LDC R3, c[0x0][0xf0c] ;  /* 0x0003c300ff037b82 */ /* 0x000f220000000800 */
[----:B------:R-:W-:-:S07]  /*4500*/  UPRMT UR5, UR45, 0x654, UR5 ;  /* 0x000006542d057896 */ /* 0x000fce0008000005 */
[----:B------:R-:W2:Y:S01]  /*4510*/  LDC R24, c[0x0][0xf20] ;  /* 0x0003c800ff187b82 */ /* 0x000ea20000000800 */
[----:B-1----:R-:W-:-:S07]  /*4520*/  ISETP.NE.AND P1, PT, R0, 0x1, PT ;  /* 0x000000010000780c */ /* 0x002fce0003f25270 */
[----:B------:R-:W1:Y:S08]  /*4530*/  LDC.64 R34, c[0x0][0x348] ;  /* 0x0000d200ff227b82 */ /* 0x000e700000000a00 */
[----:B------:R-:W1:Y:S08]  /*4540*/  LDC.64 R14, c[0x0][0xc88] ;  /* 0x00032200ff0e7b82 */ /* 0x000e700000000a00 */
[----:B------:R-:W1:Y:S08]  /*4550*/  LDC.64 R18, c[0x0][0xf10] ;  /* 0x0003c400ff127b82 */ /* 0x000e700000000a00 */
[----:B------:R-:W1:Y:S08]  /*4560*/  LDC.64 R6, c[0x0][0xf18] ;  /* 0x0003c600ff067b82 */ /* 0x000e700000000a00 */
[----:B------:R-:W1:Y:S08]  /*4570*/  LDC.64 R4, c[0x0][0xf28] ;  /* 0x0003ca00ff047b82 */ /* 0x000e700000000a00 */
[----:B------:R-:W1:Y:S08]  /*4580*/  LDC.64 R16, c[0x0][0xc90] ;  /* 0x00032400ff107b82 */ /* 0x000e700000000a00 */
[----:B--234-:R-:W1:Y:S02]  /*4590*/  LDC R25, c[0x0][0x374] ;  /* 0x0000dd00ff197b82 */ /* 0x01ce640000000800 */
.L_x_95:
[C---:B------:R-:W-:Y:S02]  /*45a0*/  LEA R0, R31.reuse, UR4, 0x3 ;  /* 0x000000041f007c11 */ /* 0x040fe4000f8e18ff */
[----:B------:R-:W-:Y:S02]  /*45b0*/  SHF.L.U32 R2, R30, 0x1f, RZ ;  /* 0x0000001f1e027819 */ /* 0x000fe400000006ff */
[----:B------:R-:W-:Y:S02]  /*45c0*/  LEA R20, R31, UR4, 0x4 ;  /* 0x000000041f147c11 */ /* 0x000fe4000f8e20ff */
[----:B--2---:R-:W2:Y:S02]  /*45d0*/  SYNCS.PHASECHK.TRANS64.TRYWAIT P0, [R0+URZ+0x100], R2 ;  /* 0x00010002000075a7 */ /* 0x004ea400080011ff */
[----:B--2---:R-:W-:Y:S05]  /*45e0*/  @!P0 BRA `(.L_x_85) ;  /* 0x0000005800608947 */ /* 0x004fea0003800000 */
.L_x_185:
[----:B------:R-:W-:Y:S01]  /*45f0*/  ISETP.GE.AND P0, PT, R40, 0x1, PT ;  /* 0x000000012800780c */ /* 0x000fe20003f06270 */
[----:B------:R-:W3:Y:S01]  /*4600*/  LDS.128 R20, [R20+0x170] ;  /* 0x0001700014147984 */ /* 0x000ee20000000c00 */
[----:B-1----:R-:W-:Y:S01]  /*4610*/  ISETP.NE.U32.AND P5, PT, R16, RZ, PT ;  /* 0x000000ff1000720c */ /* 0x002fe20003fa5070 */
[----:B--2---:R-:W-:Y:S01]  /*4620*/  VIADD R0, R0, 0x110 ;  /* 0x0000011000007836 */ /* 0x004fe20000000000 */
[----:B------:R-:W-:Y:S01]  /*4630*/  ISETP.NE.U32.AND P4, PT, R16, RZ, PT ;  /* 0x000000ff1000720c */ /* 0x000fe20003f85070 */
[----:B------:R-:W-:Y:S01]  /*4640*/  USHF.L.U32 UR35, UR27, 0x7, URZ ;  /* 0x000000071b237899 */ /* 0x000fe200080006ff */
[C---:B------:R-:W-:Y:S01]  /*4650*/  ISETP.NE.AND.EX P5, PT, R17.reuse, RZ, PT, P5 ;  /* 0x000000ff1100720c */ /* 0x040fe20003fa5350 */
[----:B------:R-:W-:Y:S01]  /*4660*/  USHF.L.U32 UR34, UR11, 0x7, URZ ;  /* 0x000000070b227899 */ /* 0x000fe200080006ff */
[----:B------:R-:W-:Y:S01]  /*4670*/  PRMT R0, RZ, 0x654, R0 ;  /* 0x00000654ff007816 */ /* 0x000fe20000000000 */
[----:B------:R-:W-:Y:S01]  /*4680*/  @!PT LDS RZ, [RZ] ;  /* 0x00000000fffff984 */ /* 0x000fe20000000800 */
[----:B------:R-:W-:Y:S01]  /*4690*/  @!PT LDS RZ, [RZ] ;  /* 0x00000000fffff984 */ /* 0x000fe20000000800 */
[----:B------:R-:W-:Y:S01]  /*46a0*/  @!PT LDS RZ, [RZ] ;  /* 0x00000000fffff984 */ /* 0x000fe20000000800 */
[----:B------:R-:W-:Y:S01]  /*46b0*/  @!PT LDS RZ, [RZ] ;  /* 0x00000000fffff984 */ /* 0x000fe20000000800 */
[----:B------:R1:W-:Y:S06]  /*46c0*/  MEMBAR.ALL.CTA ;  /* 0x0000000000007992 */ /* 0x0003ec0000008000 */
[----:B-1----:R-:W1:Y:S01]  /*46d0*/  FENCE.VIEW.ASYNC.S ;  /* 0x00000000000073c6 */ /* 0x002e620000000000 */
[----:B------:R-:W-:Y:S02]  /*46e0*/  ISETP.NE.AND.EX P4, PT, R17, RZ, PT, P4 ;  /* 0x000000ff1100720c */ /* 0x000fe40003f85340 */
[----:B------:R-:W-:Y:S01]  /*46f0*/  SHF.L.U32 R28, R32, 0x1f, RZ ;  /* 0x0000001f201c7819 */ /* 0x000fe200000006ff */
[----:B-1----:R1:W-:Y:S01]  /*4700*/  SYNCS.ARRIVE.TRANS64.RED.A1T0 RZ, [R0+URZ], RZ ;  /* 0x000000ff00ff79a7 */ /* 0x0023e200081004ff */
[----:B---3--:R-:W-:Y:S11]  /*4710*/  LOP3.LUT P3, RZ, R22, 0x1, RZ, 0xc0, !PT ;  /* 0x0000000116ff7812 */ /* 0x008ff6000786c0ff */
[----:B------:R-:W-:Y:S02]  /*4720*/  @!UPT UIADD3 URZ, UPT, UPT, URZ, URZ, URZ ;  /* 0x000000fffffff290 */ /* 0x000fe4000fffe0ff */
[----:B------:R-:W-:Y:S02]  /*4730*/  @P3 MOV R11, R20 ;  /* 0x00000014000b3202 */ /* 0x000fe40000000f00 */
[----:B------:R-:W-:Y:S01]  /*4740*/  @P3 LOP3.LUT R10, R21, 0xffff, RZ, 0xc0, !PT ;  /* 0x0000ffff150a3812 */ /* 0x000fe200078ec0ff */
[----:B-1----:R-:W-:Y:S06]  /*4750*/  @!P0 BRA `(.L_x_86) ;  /* 0x0000000000a48947 */ /* 0x002fec0003800000 */
[-C--:B------:R-:W-:Y:S01]  /*4760*/  IMAD.HI.U32 R0, R25, R7.reuse, RZ ;  /* 0x0000000719007227 */ /* 0x080fe200078e00ff */
[----:B------:R-:W-:Y:S02]  /*4770*/  ISETP.NE.AND P0, PT, R6, 0x1, PT ;  /* 0x000000010600780c */ /* 0x000fe40003f05270 */
[----:B------:R-:W-:Y:S01]  /*4780*/  ISETP.NE.AND P2, PT, R40, 0x1, PT ;  /* 0x000000012800780c */ /* 0x000fe20003f45270 */
[----:B------:R-:W-:Y:S01]  /*4790*/  IMAD.HI.U32 R9, R26, R18, RZ ;  /* 0x000000121a097227 */ /* 0x000fe200078e00ff */
[----:B------:R-:W-:Y:S02]  /*47a0*/  SHF.R.U32.HI R0, RZ, R24, R0 ;  /* 0x00000018ff007219 */ /* 0x000fe40000011600 */
[----:B------:R-:W-:Y:S01]  /*47b0*/  ISETP.NE.AND P6, PT, R3, 0x1, PT ;  /* 0x000000010300780c */ /* 0x000fe20003fc5270 */
[----:B------:R-:W-:Y:S01]  /*47c0*/  IMAD.HI.U32 R13, R10, R7, RZ ;  /* 0x000000070a0d7227 */ /* 0x000fe200078e00ff */
[----:B------:R-:W-:Y:S02]  /*47d0*/  SHF.R.U32.HI R9, RZ, R19, R9 ;  /* 0x00000013ff097219 */ /* 0x000fe40000011609 */
[----:B------:R-:W-:Y:S01]  /*47e0*/  SEL R0, R25, R0, !P0 ;  /* 0x0000000019007207 */ /* 0x000fe20004000000 */
[----:B------:R-:W-:Y:S01]  /*47f0*/  IMAD.HI.U32 R12, R11, R18, RZ ;  /* 0x000000120b0c7227 */ /* 0x000fe200078e00ff */
[----:B------:R-:W-:Y:S03]  /*4800*/  SEL R9, R26, R9, !P6 ;  /* 0x000000091a097207 */ /* 0x000fe60007000000 */
[-C--:B------:R-:W-:Y:S01]  /*4810*/  IMAD.HI.U32 R8, R0, R4.reuse, RZ ;  /* 0x0000000400087227 */ /* 0x080fe200078e00ff */
[----:B------:R-:W-:Y:S03]  /*4820*/  SHF.R.U32.HI R12, RZ, R19, R12 ;  /* 0x00000013ff0c7219 */ /* 0x000fe6000001160c */
[----:B------:R-:W-:Y:S01]  /*4830*/  IMAD.HI.U32 R2, R9, R4, RZ ;  /* 0x0000000409027227 */ /* 0x000fe200078e00ff */
[-C--:B------:R-:W-:Y:S02]  /*4840*/  @P2 SHF.R.U32.HI R0, RZ, R5.reuse, R8 ;  /* 0x00000005ff002219 */ /* 0x080fe40000011608 */
[----:B------:R-:W-:Y:S02]  /*4850*/  SHF.R.U32.HI R8, RZ, R24, R13 ;  /* 0x00000018ff087219 */ /* 0x000fe4000001160d */
[----:B------:R-:W-:Y:S01]  /*4860*/  @P2 SHF.R.U32.HI R9, RZ, R5, R2 ;  /* 0x00000005ff092219 */ /* 0x000fe20000011602 */
[----:B------:R-:W-:Y:S01]  /*4870*/  IMAD R0, R40, R0, RZ ;  /* 0x0000000028007224 */ /* 0x000fe200078e02ff */
[----:B------:R-:W-:Y:S02]  /*4880*/  SEL R8, R10, R8, !P0 ;  /* 0x000000080a087207 */ /* 0x000fe40004000000 */
[----:B------:R-:W-:Y:S01]  /*4890*/  SEL R2, R11, R12, !P6 ;  /* 0x0000000c0b027207 */ /* 0x000fe20007000000 */
[----:B------:R-:W-:Y:S01]  /*48a0*/  IMAD R12, R40, R9, RZ ;  /* 0x00000009280c7224 */ /* 0x000fe200078e02ff */
[C---:B------:R-:W-:Y:S01]  /*48b0*/  ISETP.GE.AND P0, PT, R8.reuse, R0, PT ;  /* 0x000000000800720c */ /* 0x040fe20003f06270 */
[----:B------:R-:W-:Y:S03]  /*48c0*/  IMAD.HI.U32 R0, R8, R4, RZ ;  /* 0x0000000408007227 */ /* 0x000fe600078e00ff */
[----:B------:R-:W-:Y:S02]  /*48d0*/  ISETP.GE.OR P0, PT, R2, R12, P0 ;  /* 0x0000000c0200720c */ /* 0x000fe40000706670 */
[-C--:B------:R-:W-:Y:S04]  /*48e0*/  SHF.R.U32.HI R0, RZ, R5.reuse, R0 ;  /* 0x00000005ff007219 */ /* 0x080fe80000011600 */
[----:B------:R-:W-:Y:S05]  /*48f0*/  SEL R13, R8, R0, !P2 ;  /* 0x00000000080d7207 */ /* 0x000fea0005000000 */
[----:B------:R-:W-:Y:S02]  /*4900*/  IMAD.MOV R12, RZ, RZ, -R13 ;  /* 0x000000ffff0c7224 */ /* 0x000fe400078e0a0d */
[----:B------:R-:W-:Y:S04]  /*4910*/  @!P0 IMAD.HI.U32 R0, R2, R4, RZ ;  /* 0x0000000402008227 */ /* 0x000fe800078e00ff */
[----:B------:R-:W-:Y:S01]  /*4920*/  IMAD R12, R40, R12, R8 ;  /* 0x0000000c280c7224 */ /* 0x000fe200078e0208 */
[----:B------:R-:W-:Y:S04]  /*4930*/  @!P0 SHF.R.U32.HI R0, RZ, R5, R0 ;  /* 0x00000005ff008219 */ /* 0x000fe80000011600 */
[----:B------:R-:W-:Y:S04]  /*4940*/  @!P0 SEL R0, R2, R0, !P2 ;  /* 0x0000000002008207 */ /* 0x000fe80005000000 */
[----:B------:R-:W-:Y:S01]  /*4950*/  @!P0 IADD3 R13, PT, PT, R13, -R0, RZ ;  /* 0x800000000d0d8210 */ /* 0x000fe20007ffe0ff */
[----:B------:R-:W-:Y:S01]  /*4960*/  @!P0 IMAD R0, R9, R12, R0 ;  /* 0x0000000c09008224 */ /* 0x000fe200078e0200 */
[----:B------:R-:W-:Y:S01]  /*4970*/  IADD3 R9, PT, PT, -R8, RZ, RZ ;  /* 0x000000ff08097210 */ /* 0x000fe20007ffe1ff */
[--C-:B------:R-:W-:Y:S02]  /*4980*/  IMAD.MOV R12, RZ, RZ, -R2.reuse ;  /* 0x000000ffff0c7224 */ /* 0x100fe400078e0a02 */
[----:B------:R-:W-:Y:S02]  /*4990*/  @!P0 IMAD R8, R13, R40, R2 ;  /* 0x000000280d088224 */ /* 0x000fe400078e0202 */
[----:B------:R-:W-:Y:S02]  /*49a0*/  @!P0 IMAD.MOV.U32 R2, RZ, RZ, R0 ;  /* 0x000000ffff028224 */ /* 0x000fe400078e0000 */
[----:B------:R-:W-:Y:S02]  /*49b0*/  IMAD R11, R3, R12, R11 ;  /* 0x0000000c030b7224 */ /* 0x000fe400078e020b */
[----:B------:R-:W-:Y:S02]  /*49c0*/  IMAD R10, R6, R9, R10 ;  /* 0x00000009060a7224 */ /* 0x000fe400078e020a */
[----:B------:R-:W-:Y:S02]  /*49d0*/  IMAD R11, R2, R3, R11 ;  /* 0x00000003020b7224 */ /* 0x000fe400078e020b */
[----:B------:R-:W-:Y:S02]  /*49e0*/  IMAD R10, R8, R6, R10 ;  /* 0x00000006080a7224 */ /* 0x000fe400078e020a */
.L_x_86:
[----:B------:R-:W-:Y:S05]  /*49f0*/  BRA.U UP0, `(.L_x_87) ;  /* 0x0000000100107547 */ /* 0x000fea000b800000 */
[----:B------:R-:W-:Y:S04]  /*4a00*/  MOV R2, UR21 ;  /* 0x0000001500027c02 */ /* 0x000fe80008000f00 */
[----:B------:R-:W-:Y:S04]  /*4a10*/  SHF.L.U32 R2, R2, 0x1f, RZ ;  /* 0x0000001f02027819 */ /* 0x000fe800000006ff */
[----:B------:R-:W1:Y:S02]  /*4a20*/  SYNCS.PHASECHK.TRANS64.TRYWAIT P0, [UR4+0xf8], R2 ;  /* 0x0000f802ff0075a7 */ /* 0x000e640008001104 */
[----:B-1----:R-:W-:Y:S05]  /*4a30*/  @!P0 BRA `(.L_x_88) ;  /* 0x0000005400608947 */ /* 0x002fea0003800000 */
.L_x_87:
[----:B------:R-:W-:Y:S05]  /*4a40*/  @!P5 BRA `(.L_x_89) ;  /* 0x00000000002cd947 */ /* 0x000fea0003800000 */
[----:B------:R-:W-:Y:S01]  /*4a50*/  ISETP.NE.U32.AND P0, PT, R14, RZ, PT ;  /* 0x000000ff0e00720c */ /* 0x000fe20003f05070 */
[----:B------:R-:W-:Y:S03]  /*4a60*/  IMAD.MOV.U32 R88, RZ, RZ, 0x1 ;  /* 0x00000001ff587424 */ /* 0x000fe600078e00ff */
[----:B------:R-:W-:Y:S11]  /*4a70*/  ISETP.NE.AND.EX P0, PT, R15, RZ, PT, P0 ;  /* 0x000000ff0f00720c */ /* 0x000ff60003f05300 */
[----:B------:R-:W-:Y:S02]  /*4a80*/  @!UPT UIADD3 URZ, UPT, UPT, URZ, URZ, URZ ;  /* 0x000000fffffff290 */ /* 0x000fe4000fffe0ff */
[----:B------:R-:W2:Y:S01]  /*4a90*/  @P0 LDC.64 R8, c[0x0][0xc88] ;  /* 0x00032200ff080b82 */ /* 0x000ea20000000a00 */
[----:B-1----:R-:W-:Y:S04]  /*4aa0*/  @P0 IMAD R0, R16, UR44, RZ ;  /* 0x0000002c10000c24 */ /* 0x002fe8000f8e02ff */
[----:B--2---:R-:W-:Y:S04]  /*4ab0*/  @P0 IMAD.WIDE R8, R0, 0x4, R8 ;  /* 0x0000000400080825 */ /* 0x004fe800078e0208 */
[----:B------:R-:W-:Y:S01]  /*4ac0*/  HFMA2 R0, -RZ, RZ, 0, 5.9604644775390625e-08 ;  /* 0x00000001ff007431 */ /* 0x000fe200000001ff */
[----:B-----5:R2:W5:Y:S04]  /*4ad0*/  @P0 LDG.E R49, desc[UR46][R8.64] ;  /* 0x0000002e08310981 */ /* 0x020568000c1e1900 */
[----:B------:R-:W-:Y:S01]  /*4ae0*/  @!P0 PRMT R88, R0, 0x7610, R88 ;  /* 0x0000761000588816 */ /* 0x000fe20000000058 */
[----:B--2---:R-:W3:Y:S06]  /*4af0*/  @!P0 LDC R49, c[0x0][0xc80] ;  /* 0x00032000ff318b82 */ /* 0x004eec0000000800 */
.L_x_89:
[----:B---3-5:R-:W-:Y:S01]  /*4b00*/  @!P4 FSETP.EQ.AND P0, PT, R49, RZ, PT ;  /* 0x000000ff3100c20b */ /* 0x028fe20003f02000 */
[----:B------:R-:W-:Y:S01]  /*4b10*/  @!UPT UIADD3 URZ, UPT, UPT, URZ, URZ, URZ ;  /* 0x000000fffffff290 */ /* 0x000fe2000fffe0ff */
[----:B------:R-:W-:Y:S11]  /*4b20*/  @!P4 BRA `(.L_x_90) ;  /* 0x000000000018c947 */ /* 0x000ff60003800000 */
[----:B------:R-:W-:Y:S02]  /*4b30*/  LOP3.LUT P2, RZ, R88, 0xff, RZ, 0xc0, !PT ;  /* 0x000000ff58ff7812 */ /* 0x000fe4000784c0ff */
[----:B------:R-:W-:Y:S04]  /*4b40*/  ISETP.NE.U32.AND P0, PT, R14, RZ, PT ;  /* 0x000000ff0e00720c */ /* 0x000fe80003f05070 */
[----:B------:R-:W-:Y:S04]  /*4b50*/  ISETP.NE.AND.EX P0, PT, R15, RZ, PT, P0 ;  /* 0x000000ff0f00720c */ /* 0x000fe80003f05300 */
[----:B------:R-:W-:Y:S03]  /*4b60*/  PLOP3.LUT P0, PT, P0, PT, PT, 0x8, 0x80 ;  /* 0x000000000080781c */ /* 0x000fe6000070e170 */
[----:B------:R-:W-:Y:S11]  /*4b70*/  @P2 FSETP.EQ.AND P0, PT, R49, RZ, PT ;  /* 0x000000ff3100220b */ /* 0x000ff60003f02000 */
[----:B------:R-:W-:Y:S02]  /*4b80*/  @!UPT UIADD3 URZ, UPT, UPT, URZ, URZ, URZ ;  /* 0x000000fffffff290 */ /* 0x000fe4000fffe0ff */
.L_x_90:
[----:B------:R-:W2:Y:S01]  /*4b90*/  SYNCS.PHASECHK.TRANS64.TRYWAIT P2, [UR4+0xd0], R28 ;  /* 0x0000d01cff0075a7 */ /* 0x000ea20008041104 */
[----:B------:R-:W-:Y:S04]  /*4ba0*/  ELECT P4, URZ, PT ;  /* 0x0000000000ff782f */ /* 0x000fe80003880000 */
[----:B------:R-:W-:Y:S11]  /*4bb0*/  PLOP3.LUT P4, PT, P0, P4, PT, 0xf2, 0x2f ;  /* 0x00000000002f781c */ /* 0x000ff60000789e72 */
[----:B------:R-:W-:Y:S02]  /*4bc0*/  @!UPT UIADD3 URZ, UPT, UPT, URZ, URZ, URZ ;  /* 0x000000fffffff290 */ /* 0x000fe4000fffe0ff */
[----:B------:R-:W-:Y:S05]  /*4bd0*/  @!P4 IADD3 R8, P0, PT, R34, 0x980, RZ ;  /* 0x000009802208c810 */ /* 0x000fea0007f1e0ff */
[----:B-1----:R-:W-:Y:S01]  /*4be0*/  @!P4 IMAD.X R2, RZ, RZ, R35, P0 ;  /* 0x000000ffff02c224 */ /* 0x002fe200000e0623 */
[----:B--2---:R-:W-:Y:S07]  /*4bf0*/  @!P2 BRA `(.L_x_91) ;  /* 0x000000540008a947 */ /* 0x004fee0003800000 */
.L_x_188:
[----:B------:R-:W-:Y:S01]  /*4c00*/  @!P4 R2UR UR6, R2 ;  /* 0x000000000206c2ca */ /* 0x000fe200000e0000 */
[----:B------:R-:W-:Y:S01]  /*4c10*/  VOTEU.ALL UP0, P4 ;  /* 0x0000000000ff7886 */ /* 0x000fe20002000000 */
[----:B------:R-:W-:Y:S01]  /*4c20*/  @!P4 R2UR UR7, R8 ;  /* 0x000000000807c2ca */ /* 0x000fe200000e0000 */
[----:B-1----:R-:W-:Y:S01]  /*4c30*/  @!P4 IMAD.MOV.U32 R0, RZ, RZ, 0x2000 ;  /* 0x00002000ff00c424 */ /* 0x002fe200078e00ff */
[----:B------:R-:W-:Y:S01]  /*4c40*/  UMOV UR10, 0x0 ;  /* 0x00000000000a7882 */ /* 0x000fe20000000000 */
[----:B------:R-:W-:Y:S01]  /*4c50*/  UMOV UR11, 0x10000000 ;  /* 0x10000000000b7882 */ /* 0x000fe20000000000 */
[----:B------:R-:W-:Y:S01]  /*4c60*/  @!UP0 UIADD3 UR32, UPT, UPT, UR4, 0x200, URZ ;  /* 0x0000020004208890 */ /* 0x000fe2000fffe0ff */
[----:B------:R-:W-:Y:S01]  /*4c70*/  VOTEU.ALL UP0, P4 ;  /* 0x0000000000ff7886 */ /* 0x000fe20002000000 */
[----:B------:R-:W-:Y:S05]  /*4c80*/  UMOV UR36, UR44 ;  /* 0x0000002c00247c82 */ /* 0x000fea0008000000 */
[----:B------:R-:W-:Y:S01]  /*4c90*/  IMAD.U32 R9, RZ, RZ, UR6 ;  /* 0x00000006ff097e24 */ /* 0x000fe2000f8e00ff */
[----:B------:R-:W-:Y:S01]  /*4ca0*/  UPRMT UR6, UR45, 0x654, UR33 ;  /* 0x000006542d067896 */ /* 0x000fe20008000021 */
[----:B------:R-:W-:Y:S03]  /*4cb0*/  IMAD.U32 R8, RZ, RZ, UR7 ;  /* 0x00000007ff087e24 */ /* 0x000fe6000f8e00ff */
[----:B------:R-:W-:Y:S02]  /*4cc0*/  @!P4 R2UR UR13, R9 ;  /* 0x00000000090dc2ca */ /* 0x000fe400000e0000 */
[----:B------:R-:W-:Y:S02]  /*4cd0*/  @!P4 R2UR UR12, R8 ;  /* 0x00000000080cc2ca */ /* 0x000fe400000e0000 */
[----:B------:R-:W-:Y:S05]  /*4ce0*/  @!P4 IADD3 R8, P0, PT, R34, 0x980, RZ ;  /* 0x000009802208c810 */ /* 0x000fea0007f1e0ff */
[----:B------:R-:W-:Y:S06]  /*4cf0*/  @!P4 IMAD.X R2, RZ, RZ, R35, P0 ;  /* 0x000000ffff02c224 */ /* 0x000fec00000e0623 */
[----:B------:R1:W-:Y:S01]  /*4d00*/  @!UP0 UTMALDG.3D [UR32], [UR12], desc[UR10] ;  /* 0x00000a200c0085b4 */ /* 0x0003e20008011000 */
[----:B------:R1:W-:Y:S01]  /*4d10*/  @!P4 SYNCS.ARRIVE.TRANS64.RED.A0TR RZ, [UR4+0xb0], R0 ;  /* 0x0000b000ffffc9a7 */ /* 0x0003e20008300404 */
[----:B------:R-:W-:Y:S01]  /*4d20*/  SYNCS.ARRIVE.TRANS64.RED.A1T0 RZ, [UR6], RZ ;  /* 0x000000ffffff79a7 */ /* 0x000fe20008100406 */
[----:B------:R-:W2:Y:S02]  /*4d30*/  SYNCS.PHASECHK.TRANS64.TRYWAIT P2, [UR4+0xd8], R28 ;  /* 0x0000d81cff0075a7 */ /* 0x000ea40008041104 */
[----:B-12---:R-:W-:Y:S05]  /*4d40*/  @!P2 BRA `(.L_x_92) ;  /* 0x0000005000cca947 */ /* 0x006fea0003800000 */
.L_x_190:
[----:B------:R-:W-:Y:S01]  /*4d50*/  @!P4 R2UR UR6, R2 ;  /* 0x000000000206c2ca */ /* 0x000fe200000e0000 */
[----:B------:R-:W-:Y:S01]  /*4d60*/  VOTEU.ALL UP0, P4 ;  /* 0x0000000000ff7886 */ /* 0x000fe20002000000 */
[----:B------:R-:W-:Y:S01]  /*4d70*/  @!P4 R2UR UR7, R8 ;  /* 0x000000000807c2ca */ /* 0x000fe200000e0000 */
[----:B-1----:R-:W-:Y:S01]  /*4d80*/  @!P4 IMAD.MOV.U32 R0, RZ, RZ, 0x2000 ;  /* 0x00002000ff00c424 */ /* 0x002fe200078e00ff */
[----:B------:R-:W-:Y:S01]  /*4d90*/  UMOV UR10, 0x0 ;  /* 0x00000000000a7882 */ /* 0x000fe20000000000 */
[----:B------:R-:W-:Y:S01]  /*4da0*/  UMOV UR11, 0x10000000 ;  /* 0x10000000000b7882 */ /* 0x000fe20000000000 */
[----:B------:R-:W-:Y:S02]  /*4db0*/  @!UP0 UIADD3 UR26, UPT, UPT, UR34, 0x20, URZ ;  /* 0x00000020221a8890 */ /* 0x000fe4000fffe0ff */
[----:B------:R-:W-:Y:S01]  /*4dc0*/  @!UP0 UIADD3 UR24, UPT, UPT, UR4, 0x2200, URZ ;  /* 0x0000220004188890 */ /* 0x000fe2000fffe0ff */
[----:B------:R-:W-:Y:S01]  /*4dd0*/  VOTEU.ALL UP0, P4 ;  /* 0x0000000000ff7886 */ /* 0x000fe20002000000 */
[----:B------:R-:W-:Y:S01]  /*4de0*/  UMOV UR27, UR35 ;  /* 0x00000023001b7c82 */ /* 0x000fe20008000000 */
[----:B------:R-:W-:Y:S02]  /*4df0*/  UMOV UR28, UR44 ;  /* 0x0000002c001c7c82 */ /* 0x000fe40008000000 */
        /* <DEDUP_REMOVED lines=12> */
.L_x_192:
[----:B------:R-:W2:Y:S01]  /*4ec0*/  LDC.64 R12, c[0x0][0xf18] ;  /* 0x0003c600ff0c7b82 */ /* 0x000ea20000000a00 */
[----:B------:R-:W-:Y:S01]  /*4ed0*/  @!P4 R2UR UR6, R2 ;  /* 0x000000000206c2ca */ /* 0x000fe200000e0000 */
[----:B------:R-:W-:Y:S01]  /*4ee0*/  VOTEU.ALL UP0, P4 ;  /* 0x0000000000ff7886 */ /* 0x000fe20002000000 */
[----:B------:R-:W-:Y:S01]  /*4ef0*/  @!P4 R2UR UR7, R8 ;  /* 0x000000000807c2ca */ /* 0x000fe200000e0000 */
[----:B-1----:R-:W-:Y:S01]  /*4f00*/  @!P4 IMAD.MOV.U32 R0, RZ, RZ, 0x2000 ;  /* 0x00002000ff00c424 */ /* 0x002fe200078e00ff */
[----:B------:R-:W-:Y:S03]  /*4f10*/  UMOV UR14, 0x0 ;  /* 0x00000000000e7882 */ /* 0x000fe60000000000 */
[----:B------:R-:W1:Y:S01]  /*4f20*/  @!P1 LDC R2, c[0x0][0xf0c] ;  /* 0x0003c300ff029b82 */ /* 0x000e620000000800 */
[----:B------:R-:W-:Y:S01]  /*4f30*/  @!UP0 UIADD3 UR10, UPT, UPT, UR34, 0x40, URZ ;  /* 0x00000040220a8890 */ /* 0x000fe2000fffe0ff */
[----:B------:R-:W-:Y:S01]  /*4f40*/  @P3 SHF.R.U32.HI R29, RZ, 0x10, R21 ;  /* 0x00000010ff1d3819 */ /* 0x000fe20000011615 */
[----:B------:R-:W-:Y:S01]  /*4f50*/  @!UP0 UIADD3 UR8, UPT, UPT, UR4, 0x4200, URZ ;  /* 0x0000420004088890 */ /* 0x000fe2000fffe0ff */
[----:B------:R-:W-:Y:S01]  /*4f60*/  VIADD R31, R31, 0x1 ;  /* 0x000000011f1f7836 */ /* 0x000fe20000000000 */
[----:B------:R-:W-:Y:S01]  /*4f70*/  VOTEU.ALL UP0, P4 ;  /* 0x0000000000ff7886 */ /* 0x000fe20002000000 */
[----:B------:R-:W-:Y:S01]  /*4f80*/  UMOV UR15, 0x10000000 ;  /* 0x10000000000f7882 */ /* 0x000fe20000000000 */
[----:B------:R-:W-:Y:S01]  /*4f90*/  UMOV UR11, UR35 ;  /* 0x00000023000b7c82 */ /* 0x000fe20008000000 */
[----:B------:R-:W-:Y:S01]  /*4fa0*/  IMAD.U32 R9, RZ, RZ, UR6 ;  /* 0x00000006ff097e24 */ /* 0x000fe2000f8e00ff */
[----:B------:R-:W-:Y:S01]  /*4fb0*/  UMOV UR12, UR44 ;  /* 0x0000002c000c7c82 */ /* 0x000fe20008000000 */
[----:B------:R-:W-:Y:S01]  /*4fc0*/  IMAD.U32 R8, RZ, RZ, UR7 ;  /* 0x00000007ff087e24 */ /* 0x000fe2000f8e00ff */
[----:B------:R-:W-:Y:S02]  /*4fd0*/  UPRMT UR6, UR45, 0x654, UR9 ;  /* 0x000006542d067896 */ /* 0x000fe40008000009 */
[----:B------:R-:W-:Y:S02]  /*4fe0*/  @!P4 R2UR UR17, R9 ;  /* 0x000000000911c2ca */ /* 0x000fe400000e0000 */
[----:B------:R-:W-:Y:S02]  /*4ff0*/  @!P4 R2UR UR16, R8 ;  /* 0x000000000810c2ca */ /* 0x000fe400000e0000 */
[----:B------:R-:W3:Y:S11]  /*5000*/  LDC.64 R8, c[0x0][0xf10] ;  /* 0x0003c400ff087b82 */ /* 0x000ef60000000a00 */
[----:B------:R4:W-:Y:S01]  /*5010*/  @!UP0 UTMALDG.3D [UR8], [UR16], desc[UR14] ;  /* 0x00000e08100085b4 */ /* 0x0009e20008011000 */
[----:B------:R5:W-:Y:S01]  /*5020*/  @!P4 SYNCS.ARRIVE.TRANS64.RED.A0TR RZ, [UR4+0xc0], R0 ;  /* 0x0000c000ffffc9a7 */ /* 0x000be20008300404 */
[C---:B---3--:R-:W-:Y:S01]  /*5030*/  @!P1 IMAD.HI.U32 R8, R11.reuse, R8, RZ ;  /* 0x000000080b089227 */ /* 0x048fe200078e00ff */
[----:B--2---:R-:W-:Y:S02]  /*5040*/  @!P1 ISETP.NE.AND P0, PT, R12, 0x1, PT ;  /* 0x000000010c00980c */ /* 0x004fe40003f05270 */
[----:B-1----:R-:W-:Y:S01]  /*5050*/  @!P1 ISETP.NE.AND P2, PT, R2, 0x1, PT ;  /* 0x000000010200980c */ /* 0x002fe20003f45270 */
[----:B------:R-:W-:Y:S01]  /*5060*/  SYNCS.ARRIVE.TRANS64.RED.A1T0 RZ, [UR6], RZ ;  /* 0x000000ffffff79a7 */ /* 0x000fe20008100406 */
[C---:B------:R-:W-:Y:S01]  /*5070*/  @!P1 IMAD.HI.U32 R13, R10.reuse, R13, RZ ;  /* 0x0000000d0a0d9227 */ /* 0x040fe200078e00ff */
[----:B------:R-:W-:Y:S04]  /*5080*/  @!P1 SHF.R.U32.HI R8, RZ, R9, R8 ;  /* 0x00000009ff089219 */ /* 0x000fe80000011608 */
[----:B------:R-:W-:Y:S01]  /*5090*/  @!P1 SEL R8, R11, R8, !P2 ;  /* 0x000000080b089207 */ /* 0x000fe20005000000 */
[----:B------:R-:W1:Y:S01]  /*50a0*/  SYNCS.PHASECHK.TRANS64.TRYWAIT P5, [UR4+0xe8], R28 ;  /* 0x0000e81cff0075a7 */ /* 0x000e6200080a1104 */
[----:B-----5:R-:W2:Y:S02]  /*50b0*/  @!P1 LDC R0, c[0x0][0xf20] ;  /* 0x0003c800ff009b82 */ /* 0x020ea40000000800 */
[----:B--2---:R-:W-:Y:S04]  /*50c0*/  @!P1 SHF.R.U32.HI R0, RZ, R0, R13 ;  /* 0x00000000ff009219 */ /* 0x004fe8000001160d */
[----:B------:R-:W-:Y:S05]  /*50d0*/  @!P1 SEL R9, R10, R0, !P0 ;  /* 0x000000000a099207 */ /* 0x000fea0004000000 */
[----:B------:R-:W-:Y:S02]  /*50e0*/  @!P1 IMAD.IADD R0, R9, 0x1, -R8 ;  /* 0x0000000109009824 */ /* 0x000fe400078e0a08 */
[----:B------:R-:W-:Y:S02]  /*50f0*/  @!P1 IMAD.IADD R8, R8, 0x1, -R9 ;  /* 0x0000000108089824 */ /* 0x000fe400078e0a09 */
[----:B------:R-:W-:Y:S02]  /*5100*/  @!P1 IMAD R11, R0, R2, R11 ;  /* 0x00000002000b9224 */ /* 0x000fe400078e020b */
[----:B------:R-:W-:Y:S01]  /*5110*/  @!P1 IMAD R10, R8, R12, R10 ;  /* 0x0000000c080a9224 */ /* 0x000fe200078e020a */
[----:B-1--4-:R-:W-:Y:S06]  /*5120*/  @!P5 BRA `(.L_x_94) ;  /* 0x000000500004d947 */ /* 0x012fec0003800000 */
.L_x_194:
[----:B------:R-:W-:Y:S01]  /*5130*/  @!P4 IADD3 R2, P0, PT, R34, 0x980, RZ ;  /* 0x000009802202c810 */ /* 0x000fe20007f1e0ff */
[----:B------:R-:W-:Y:S01]  /*5140*/  VOTEU.ALL UP0, P4 ;  /* 0x0000000000ff7886 */ /* 0x000fe20002000000 */
[----:B------:R-:W-:Y:S01]  /*5150*/  UMOV UR12, 0x0 ;  /* 0x00000000000c7882 */ /* 0x000fe20000000000 */
[----:B------:R-:W-:Y:S01]  /*5160*/  UMOV UR13, 0x10000000 ;  /* 0x10000000000d7882 */ /* 0x000fe20000000000 */
[----:B------:R-:W-:Y:S01]  /*5170*/  @!P4 R2UR UR7, R2 ;  /* 0x000000000207c2ca */ /* 0x000fe200000e0000 */
[----:B-1----:R-:W-:Y:S01]  /*5180*/  @!P4 IMAD.X R0, RZ, RZ, R35, P0 ;  /* 0x000000ffff00c224 */ /* 0x002fe200000e0623 */
[----:B------:R-:W-:Y:S01]  /*5190*/  @!UP0 UIADD3 UR18, UPT, UPT, UR34, 0x60, URZ ;  /* 0x0000006022128890 */ /* 0x000fe2000fffe0ff */
[----:B------:R-:W-:Y:S01]  /*51a0*/  IMAD.IADD R2, R10, 0x1, R86 ;  /* 0x000000010a027824 */ /* 0x000fe200078e0256 */
[----:B------:R-:W-:Y:S01]  /*51b0*/  @!UP0 UIADD3 UR16, UPT, UPT, UR4, 0x6200, URZ ;  /* 0x0000620004108890 */ /* 0x000fe2000fffe0ff */
[----:B------:R-:W-:Y:S01]  /*51c0*/  ISETP.NE.AND P0, PT, R31, 0x2, PT ;  /* 0x000000021f00780c */ /* 0x000fe20003f05270 */
[----:B------:R-:W-:Y:S01]  /*51d0*/  @!UP0 UIADD3 UR17, UPT, UPT, UR4, 0xc8, URZ ;  /* 0x000000c804118890 */ /* 0x000fe2000fffe0ff */
[----:B------:R-:W-:Y:S01]  /*51e0*/  @!P4 R2UR UR6, R0 ;  /* 0x000000000006c2ca */ /* 0x000fe200000e0000 */
[----:B------:R-:W-:Y:S01]  /*51f0*/  VOTEU.ALL UP0, P4 ;  /* 0x0000000000ff7886 */ /* 0x000fe20002000000 */
[----:B------:R-:W-:Y:S01]  /*5200*/  UMOV UR19, UR35 ;  /* 0x0000002300137c82 */ /* 0x000fe20008000000 */
[----:B------:R-:W-:Y:S01]  /*5210*/  UMOV UR20, UR44 ;  /* 0x0000002c00147c82 */ /* 0x000fe20008000000 */
[----:B------:R-:W-:Y:S01]  /*5220*/  IMAD.IADD R0, R11, 0x1, R87 ;  /* 0x000000010b007824 */ /* 0x000fe200078e0257 */
[----:B------:R-:W-:Y:S01]  /*5230*/  R2UR UR11, R2 ;  /* 0x00000000020b72ca */ /* 0x000fe200000e0000 */
[----:B------:R-:W-:Y:S01]  /*5240*/  IMAD.U32 R8, RZ, RZ, UR7 ;  /* 0x00000007ff087e24 */ /* 0x000fe2000f8e00ff */
[----:B------:R-:W-:Y:S02]  /*5250*/  @P3 R2UR UR44, R29 ;  /* 0x000000001d2c32ca */ /* 0x000fe400000e0000 */
[----:B------:R-:W-:Y:S02]  /*5260*/  R2UR UR27, R0 ;  /* 0x00000000001b72ca */ /* 0x000fe400000e0000 */
[----:B------:R-:W-:Y:S02]  /*5270*/  SEL R0, RZ, 0x1, P0 ;  /* 0x00000001ff007807 */ /* 0x000fe40000000000 */
[----:B------:R-:W-:Y:S01]  /*5280*/  IMAD.U32 R9, RZ, RZ, UR6 ;  /* 0x00000006ff097e24 */ /* 0x000fe2000f8e00ff */
[----:B------:R-:W-:Y:S02]  /*5290*/  @!P4 R2UR UR6, R8 ;  /* 0x000000000806c2ca */ /* 0x000fe400000e0000 */
[----:B------:R-:W-:Y:S02]  /*52a0*/  LOP3.LUT R30, R30, R0, RZ, 0x3c, !PT ;  /* 0x000000001e1e7212 */ /* 0x000fe400078e3cff */
[----:B------:R-:W-:Y:S02]  /*52b0*/  @!P4 R2UR UR7, R9 ;  /* 0x000000000907c2ca */ /* 0x000fe400000e0000 */
[----:B------:R-:W-:Y:S02]  /*52c0*/  LOP3.LUT R32, R32, 0x1, RZ, 0x3c, !PT ;  /* 0x0000000120207812 */ /* 0x000fe400078e3cff */
[----:B------:R-:W-:Y:S09]  /*52d0*/  SEL R31, R31, RZ, P0 ;  /* 0x000000ff1f1f7207 */ /* 0x000ff20000000000 */
[----:B------:R2:W-:Y:S01]  /*52e0*/  @!UP0 UTMALDG.3D [UR16], [UR6], desc[UR12] ;  /* 0x00000c10060085b4 */ /* 0x0005e20008011000 */
[----:B------:R2:W-:Y:S01]  /*52f0*/  @!P4 SYNCS.ARRIVE.TRANS64.RED.A0TR RZ, [UR4+0xc8], R27 ;  /* 0x0000c81bffffc9a7 */ /* 0x0005e20008300404 */
[----:B------:R-:W-:Y:S01]  /*5300*/  UPLOP3.LUT UP0, UPT, UPT, UPT, UPT, 0x80, 0x8 ;  /* 0x000000000008789c */ /* 0x000fe20003f0f070 */
[----:B------:R-:W-:Y:S01]  /*5310*/  SYNCS.ARRIVE.TRANS64.RED.A1T0 RZ, [UR5], RZ ;  /* 0x000000ffffff79a7 */ /* 0x000fe20008100405 */
[----:B------:R-:W-:Y:S09]  /*5320*/  @P3 BRA `(.L_x_95) ;  /* 0xfffffff0009c3947 */ /* 0x000ff2000383ffff */
[----:B------:R-:W-:-:S04]  /*5330*/  SHF.L.U32 R2, R32, 0x1f, RZ ;  /* 0x0000001f20027819 */ /* 0x000fc800000006ff */
[----:B------:R-:W1:Y:S02]  /*5340*/  SYNCS.PHASECHK.TRANS64.TRYWAIT P0, [UR4+0xd0], R2 ;  /* 0x0000d002ff0075a7 */ /* 0x000e640008001104 */
[----:B-1----:R-:W-:Y:S05]  /*5350*/  @!P0 BRA `(.L_x_96) ;  /* 0x0000004c00908947 */ /* 0x002fea0003800000 */
.L_x_196:
[----:B------:R-:W3:Y:S02]  /*5360*/  SYNCS.PHASECHK.TRANS64.TRYWAIT P0, [UR4+0xd8], R2 ;  /* 0x0000d802ff0075a7 */ /* 0x000ee40008001104 */
[----:B---3--:R-:W-:Y:S05]  /*5370*/  @!P0 BRA `(.L_x_97) ;  /* 0x0000004c00a08947 */ /* 0x008fea0003800000 */
.L_x_198:
[----:B------:R-:W3:Y:S02]  /*5380*/  SYNCS.PHASECHK.TRANS64.TRYWAIT P0, [UR4+0xe0], R2 ;  /* 0x0000e002ff0075a7 */ /* 0x000ee40008001104 */
[----:B---3--:R-:W-:Y:S05]  /*5390*/  @!P0 BRA `(.L_x_98) ;  /* 0x0000004c00b08947 */ /* 0x008fea0003800000 */
.L_x_200:
[----:B-1----:R-:W-:-:S07]  /*53a0*/  MOV R0, UR4 ;  /* 0x0000000400007c02 */ /* 0x002fce0008000f00 */
.L_x_99:
[----:B-1----:R-:W-:-:S04]  /*53b0*/  SHF.L.U32 R2, R32, 0x1f, RZ ;  /* 0x0000001f20027819 */ /* 0x002fc800000006ff */
[----:B------:R1:W3:Y:S03]  /*53c0*/  SYNCS.PHASECHK.TRANS64.TRYWAIT P0, [R0+URZ+0xe8], R2 ;  /* 0x0000e802000075a7 */ /* 0x0002e600080011ff */
[----:B---3--:R-:W-:Y:S05]  /*53d0*/  @!P0 NANOSLEEP.SYNCS 0x989680 ;  /* 0x009896800000895d */ /* 0x008fea0003900000 */
[----:B------:R-:W3:Y:S02]  /*53e0*/  @!P0 SYNCS.PHASECHK.TRANS64 P0, [R0+URZ+0xe8], R2 ;  /* 0x0000e802000085a7 */ /* 0x000ee400080010ff */
[----:B--23--:R-:W-:Y:S05]  /*53f0*/  @P0 EXIT ;  /* 0x000000000000094d */ /* 0x00cfea0003800000 */
[----:B------:R-:W-:Y:S05]  /*5400*/  BRA `(.L_x_99) ;  /* 0xfffffffc00e87947 */ /* 0x000fea000383ffff */
.L_x_84:
[----:B------:R-:W-:-:S06]  /*5410*/  UISETP.GE.AND UP0, UPT, UR10, 0x4, UPT ;  /* 0x000000040a00788c */ /* 0x000fcc000bf06270 */
[----:B------:R-:W-:-:S13]  /*5420*/  PLOP3.LUT P0, PT, PT, PT, UP0, 0x80, 0x8 ;  /* 0x000000000008781c */ /* 0x000fda0003f0f008 */
[----:B------:R-:W-:Y:S05]  /*5430*/  @!P0 EXIT ;  /* 0x000000000000894d */ /* 0x000fea0003800000 */
[----:B------:R-:W-:Y:S01]  /*5440*/  BAR.SYNC.DEFER_BLOCKING 0x6, 0xa0 ;  /* 0x0182800000007b1d */ /* 0x000fe20000010000 */
[C---:B------:R-:W-:Y:S01]  /*5450*/  IMAD.SHL.U32 R2, R101.reuse, 0x20, RZ ;  /* 0x0000002065027824 */ /* 0x040fe200078e00ff */
[C---:B------:R-:W-:Y:S01]  /*5460*/  SHF.L.U32 R46, R101.reuse, 0x10, RZ ;  /* 0x00000010652e7819 */ /* 0x040fe200000006ff */
[C---:B------:R-:W-:Y:S01]  /*5470*/  IMAD.SHL.U32 R100, R101.reuse, 0x4, RZ ;  /* 0x0000000465647824 */ /* 0x040fe200078e00ff */
[C---:B------:R-:W-:Y:S01]  /*5480*/  LOP3.LUT R102, R101.reuse, 0x60, RZ, 0xc0, !PT ;  /* 0x0000006065667812 */ /* 0x040fe200078ec0ff */
[----:B------:R-:W-:Y:S01]  /*5490*/  HFMA2 R97, -RZ, RZ, 0, 5.9604644775390625e-08 ;  /* 0x00000001ff617431 */ /* 0x000fe200000001ff */
[----:B------:R-:W-:Y:S02]  /*54a0*/  UMOV UR49, 0x400 ;  /* 0x0000040000317882 */ /* 0x000fe40000000000 */
[----:B------:R-:W1:Y:S01]  /*54b0*/  LDC R91, c[0x0][0x370] ;  /* 0x0000dc00ff5b7b82 */ /* 0x000e620000000800 */
[----:B------:R-:W-:Y:S01]  /*54c0*/  ULEA UR49, UR45, UR49, 0x18 ;  /* 0x000000312d317291 */ /* 0x000fe2000f8ec0ff */
[----:B------:R-:W-:Y:S01]  /*54d0*/  LOP3.LUT R3, R2, 0xc0, RZ, 0xc0, !PT ;  /* 0x000000c002037812 */ /* 0x000fe200078ec0ff */
[----:B------:R-:W-:Y:S01]  /*54e0*/  HFMA2 R95, -RZ, RZ, 0, 0 ;  /* 0x00000000ff5f7431 */ /* 0x000fe200000001ff */
[----:B------:R-:W-:Y:S01]  /*54f0*/  LOP3.LUT R99, R101, 0x2, RZ, 0xc0, !PT ;  /* 0x0000000265637812 */ /* 0x000fe200078ec0ff */
[----:B------:R-:W-:Y:S01]  /*5500*/  UIADD3 UR4, UPT, UPT, UR49, 0x200, URZ ;  /* 0x0000020031047890 */ /* 0x000fe2000fffe0ff */
[----:B------:R-:W-:Y:S01]  /*5510*/  LOP3.LUT R100, R3, 0x18, R100, 0xf8, !PT ;  /* 0x0000001803647812 */ /* 0x000fe200078ef864 */
[----:B------:R-:W-:Y:S01]  /*5520*/  IMAD.MOV.U32 R45, RZ, RZ, RZ ;  /* 0x000000ffff2d7224 */ /* 0x000fe200078e00ff */
[----:B------:R-:W3:Y:S01]  /*5530*/  LDC R42, c[0x0][0xf0c] ;  /* 0x0003c300ff2a7b82 */ /* 0x000ee20000000800 */
[----:B------:R-:W-:Y:S01]  /*5540*/  LOP3.LUT R46, R46, 0x600000, RZ, 0xc0, !PT ;  /* 0x006000002e2e7812 */ /* 0x000fe200078ec0ff */
[----:B------:R-:W-:Y:S01]  /*5550*/  IMAD.MOV.U32 R105, RZ, RZ, RZ ;  /* 0x000000ffff697224 */ /* 0x000fe200078e00ff */
[----:B------:R-:W-:Y:S01]  /*5560*/  LOP3.LUT R100, R100, 0xf20, R2, 0xf8, !PT ;  /* 0x00000f2064647812 */ /* 0x000fe200078ef802 */
[----:B------:R-:W-:Y:S01]  /*5570*/  IMAD.U32 R93, RZ, RZ, UR4 ;  /* 0x00000004ff5d7e24 */ /* 0x000fe2000f8e00ff */
[----:B------:R-:W-:Y:S01]  /*5580*/  LOP3.LUT R101, R101, 0x4, RZ, 0xc0, !PT ;  /* 0x0000000465657812 */ /* 0x000fe200078ec0ff */
[----:B------:R-:W4:Y:S01]  /*5590*/  LDCU.64 UR52, c[0x0][0x348] ;  /* 0x00006900ff3477ac */ /* 0x000f220008000a00 */
[----:B------:R-:W-:Y:S01]  /*55a0*/  MOV R96, RZ ;  /* 0x000000ff00607202 */ /* 0x000fe20000000f00 */
[----:B------:R-:W1:Y:S01]  /*55b0*/  LDC R89, c[0x0][0xf20] ;  /* 0x0003c800ff597b82 */ /* 0x000e620000000800 */
[----:B------:R-:W2:Y:S01]  /*55c0*/  LDS R0, [UR49+0x190] ;  /* 0x00019031ff007984 */ /* 0x000ea20008000800 */
[----:B------:R-:W-:Y:S01]  /*55d0*/  IMAD R100, R100, 0x2, R93 ;  /* 0x0000000264647824 */ /* 0x000fe200078e025d */
[----:B------:R-:W1:Y:S03]  /*55e0*/  LDCU.64 UR40, c[0x0][0xc88] ;  /* 0x00019100ff2877ac */ /* 0x000e660008000a00 */
[--C-:B------:R-:W-:Y:S01]  /*55f0*/  IMAD R99, R99, -0x10, R100.reuse ;  /* 0xfffffff063637824 */ /* 0x100fe200078e0264 */
[----:B------:R-:W1:Y:S01]  /*5600*/  LDCU.64 UR42, c[0x0][0xc90] ;  /* 0x00019200ff2a77ac */ /* 0x000e620008000a00 */
[----:B------:R-:W1:Y:S01]  /*5610*/  LDC R41, c[0x0][0xf30] ;  /* 0x0003cc00ff297b82 */ /* 0x000e620000000800 */
[----:B------:R-:W-:Y:S01]  /*5620*/  IMAD R98, R101, -0x10, R100 ;  /* 0xfffffff065627824 */ /* 0x000fe200078e0264 */
[----:B------:R-:W-:Y:S01]  /*5630*/  UMOV UR50, URZ ;  /* 0x000000ff00327c82 */ /* 0x000fe20008000000 */
[----:B------:R-:W-:-:S05]  /*5640*/  UMOV UR51, URZ ;  /* 0x000000ff00337c82 */ /* 0x000fca0008000000 */
[----:B------:R-:W1:Y:S08]  /*5650*/  LDC.64 R84, c[0x0][0xf10] ;  /* 0x0003c400ff547b82 */ /* 0x000e700000000a00 */
[----:B------:R-:W1:Y:S08]  /*5660*/  LDC.64 R38, c[0x0][0xf18] ;  /* 0x0003c600ff267b82 */ /* 0x000e700000000a00 */
[----:B------:R-:W1:Y:S08]  /*5670*/  LDC.64 R36, c[0x0][0xf28] ;  /* 0x0003ca00ff247b82 */ /* 0x000e700000000a00 */
[----:B------:R-:W1:Y:S01]  /*5680*/  LDC.64 R82, c[0x0][0xcb0] ;  /* 0x00032c00ff527b82 */ /* 0x000e620000000a00 */
[----:B--2---:R-:W-:-:S07]  /*5690*/  IMAD.IADD R46, R0, 0x1, R46 ;  /* 0x00000001002e7824 */ /* 0x004fce00078e022e */
[----:B------:R-:W2:Y:S08]  /*56a0*/  LDC.64 R80, c[0x0][0xca8] ;  /* 0x00032a00ff507b82 */ /* 0x000eb00000000a00 */
[----:B---34-:R-:W1:Y:S02]  /*56b0*/  LDC R90, c[0x0][0x374] ;  /* 0x0000dd00ff5a7b82 */ /* 0x018e640000000800 */
.L_x_143:
[----:B------:R-:W-:Y:S02]  /*56c0*/  LEA R0, R105, UR49, 0x3 ;  /* 0x0000003169007c11 */ /* 0x000fe4000f8e18ff */
[----:B------:R-:W-:Y:S02]  /*56d0*/  SHF.L.U32 R2, R95, 0x1f, RZ ;  /* 0x0000001f5f027819 */ /* 0x000fe400000006ff */
[----:B-1----:R-:W-:Y:S02]  /*56e0*/  LEA R16, R105, UR49, 0x4 ;  /* 0x0000003169107c11 */ /* 0x002fe4000f8e20ff */
[----:B---3--:R-:W3:Y:S02]  /*56f0*/  SYNCS.PHASECHK.TRANS64.TRYWAIT P0, [R0+URZ+0x100], R2 ;  /* 0x00010002000075a7 */ /* 0x008ee400080011ff */
[----:B---3--:R-:W-:Y:S05]  /*5700*/  @!P0 BRA `(.L_x_100) ;  /* 0x0000004800ec8947 */ /* 0x008fea0003800000 */
.L_x_201:
[----:B------:R-:W4:Y:S01]  /*5710*/  LDC.64 R10, c[0x0][0xf10] ;  /* 0x0003c400ff0a7b82 */ /* 0x000f220000000a00 */
[----:B------:R-:W2:Y:S01]  /*5720*/  LDS.128 R16, [R16+0x170] ;  /* 0x0001700010107984 */ /* 0x000ea20000000c00 */
[----:B-1----:R-:W-:Y:S01]  /*5730*/  ISETP.NE.AND P1, PT, R41, 0x1, PT ;  /* 0x000000012900780c */ /* 0x002fe20003f25270 */
[----:B---3--:R-:W-:Y:S01]  /*5740*/  VIADD R0, R0, 0x110 ;  /* 0x0000011000007836 */ /* 0x008fe20000000000 */
[----:B------:R-:W-:Y:S04]  /*5750*/  ISETP.GE.AND P0, PT, R40, 0x1, PT ;  /* 0x000000012800780c */ /* 0x000fe80003f06270 */
[----:B------:R-:W1:Y:S01]  /*5760*/  LDC.64 R8, c[0x0][0xf18] ;  /* 0x0003c600ff087b82 */ /* 0x000e620000000a00 */
[----:B------:R-:W-:Y:S01]  /*5770*/  PRMT R0, RZ, 0x654, R0 ;  /* 0x00000654ff007816 */ /* 0x000fe20000000000 */
[----:B------:R-:W-:Y:S01]  /*5780*/  @!PT LDS RZ, [RZ] ;  /* 0x00000000fffff984 */ /* 0x000fe20000000800 */
[----:B------:R-:W-:Y:S01]  /*5790*/  @!PT LDS RZ, [RZ] ;  /* 0x00000000fffff984 */ /* 0x000fe20000000800 */
[----:B------:R-:W-:Y:S01]  /*57a0*/  @!PT LDS RZ, [RZ] ;  /* 0x00000000fffff984 */ /* 0x000fe20000000800 */
[----:B------:R-:W-:Y:S01]  /*57b0*/  @!PT LDS RZ, [RZ] ;  /* 0x00000000fffff984 */ /* 0x000fe20000000800 */
[----:B------:R3:W-:Y:S06]  /*57c0*/  MEMBAR.ALL.CTA ;  /* 0x0000000000007992 */ /* 0x0007ec0000008000 */
[----:B---3--:R-:W3:Y:S01]  /*57d0*/  FENCE.VIEW.ASYNC.S ;  /* 0x00000000000073c6 */ /* 0x008ee20000000000 */
[----:B------:R-:W1:Y:S08]  /*57e0*/  @!P1 LDC R12, c[0x0][0xf20] ;  /* 0x0003c800ff0c9b82 */ /* 0x000e700000000800 */
[----:B------:R-:W1:Y:S01]  /*57f0*/  @!P1 LDC R7, c[0x0][0xf0c] ;  /* 0x0003c300ff079b82 */ /* 0x000e620000000800 */
[----:B---3--:R3:W-:Y:S01]  /*5800*/  SYNCS.ARRIVE.TRANS64.RED.A1T0 RZ, [R0+URZ], RZ ;  /* 0x000000ff00ff79a7 */ /* 0x0087e200081004ff */
[----:B--2---:R-:W-:Y:S04]  /*5810*/  LOP3.LUT P4, RZ, R18, 0x1, RZ, 0xc0, !PT ;  /* 0x0000000112ff7812 */ /* 0x004fe8000788c0ff */
[----:B------:R-:W-:Y:S09]  /*5820*/  P2R R103, PR, RZ, 0x10 ;  /* 0x00000010ff677803 */ /* 0x000ff20000000000 */
[----:B------:R-:W-:Y:S02]  /*5830*/  @P4 MOV R44, R16 ;  /* 0x00000010002c4202 */ /* 0x000fe40000000f00 */
[----:B------:R-:W-:Y:S01]  /*5840*/  @P4 LOP3.LUT R43, R17, 0xffff, RZ, 0xc0, !PT ;  /* 0x0000ffff112b4812 */ /* 0x000fe200078ec0ff */
[----:B---34-:R-:W-:Y:S06]  /*5850*/  @!P0 BRA `(.L_x_101) ;  /* 0x0000000000a48947 */ /* 0x018fec0003800000 */
[----:B------:R-:W-:Y:S01]  /*5860*/  IMAD.HI.U32 R0, R90, R39, RZ ;  /* 0x000000275a007227 */ /* 0x000fe200078e00ff */
[----:B------:R-:W-:Y:S02]  /*5870*/  ISETP.NE.AND P0, PT, R38, 0x1, PT ;  /* 0x000000012600780c */ /* 0x000fe40003f05270 */
[----:B------:R-:W-:Y:S01]  /*5880*/  ISETP.NE.AND P2, PT, R40, 0x1, PT ;  /* 0x000000012800780c */ /* 0x000fe20003f45270 */
[----:B------:R-:W-:Y:S01]  /*5890*/  IMAD.HI.U32 R4, R91, R84, RZ ;  /* 0x000000545b047227 */ /* 0x000fe200078e00ff */
[----:B------:R-:W-:Y:S02]  /*58a0*/  SHF.R.U32.HI R0, RZ, R89, R0 ;  /* 0x00000059ff007219 */ /* 0x000fe40000011600 */
[----:B------:R-:W-:Y:S01]  /*58b0*/  ISETP.NE.AND P3, PT, R42, 0x1, PT ;  /* 0x000000012a00780c */ /* 0x000fe20003f65270 */
[----:B------:R-:W-:Y:S01]  /*58c0*/  IMAD.HI.U32 R6, R43, R39, RZ ;  /* 0x000000272b067227 */ /* 0x000fe200078e00ff */
[-C--:B------:R-:W-:Y:S02]  /*58d0*/  SHF.R.U32.HI R4, RZ, R85.reuse, R4 ;  /* 0x00000055ff047219 */ /* 0x080fe40000011604 */
[----:B------:R-:W-:Y:S01]  /*58e0*/  SEL R0, R90, R0, !P0 ;  /* 0x000000005a007207 */ /* 0x000fe20004000000 */
[----:B------:R-:W-:Y:S01]  /*58f0*/  IMAD.HI.U32 R5, R44, R84, RZ ;  /* 0x000000542c057227 */ /* 0x000fe200078e00ff */
[----:B------:R-:W-:Y:S03]  /*5900*/  SEL R4, R91, R4, !P3 ;  /* 0x000000045b047207 */ /* 0x000fe60005800000 */
[-C--:B------:R-:W-:Y:S01]  /*5910*/  IMAD.HI.U32 R3, R0, R36.reuse, RZ ;  /* 0x0000002400037227 */ /* 0x080fe200078e00ff */
[----:B------:R-:W-:Y:S03]  /*5920*/  SHF.R.U32.HI R5, RZ, R85, R5 ;  /* 0x00000055ff057219 */ /* 0x000fe60000011605 */
[----:B------:R-:W-:Y:S01]  /*5930*/  IMAD.HI.U32 R2, R4, R36, RZ ;  /* 0x0000002404027227 */ /* 0x000fe200078e00ff */
[----:B------:R-:W-:Y:S02]  /*5940*/  @P2 SHF.R.U32.HI R0, RZ, R37, R3 ;  /* 0x00000025ff002219 */ /* 0x000fe40000011603 */
[----:B------:R-:W-:Y:S02]  /*5950*/  SHF.R.U32.HI R3, RZ, R89, R6 ;  /* 0x00000059ff037219 */ /* 0x000fe40000011606 */
[----:B------:R-:W-:Y:S01]  /*5960*/  @P2 SHF.R.U32.HI R4, RZ, R37, R2 ;  /* 0x00000025ff042219 */ /* 0x000fe20000011602 */
[----:B------:R-:W-:Y:S01]  /*5970*/  IMAD R0, R40, R0, RZ ;  /* 0x0000000028007224 */ /* 0x000fe200078e02ff */
[----:B------:R-:W-:Y:S02]  /*5980*/  SEL R3, R43, R3, !P0 ;  /* 0x000000032b037207 */ /* 0x000fe40004000000 */
[----:B------:R-:W-:Y:S01]  /*5990*/  SEL R2, R44, R5, !P3 ;  /* 0x000000052c027207 */ /* 0x000fe20005800000 */
[----:B------:R-:W-:Y:S01]  /*59a0*/  IMAD R5, R40, R4, RZ ;  /* 0x0000000428057224 */ /* 0x000fe200078e02ff */
[C---:B------:R-:W-:Y:S01]  /*59b0*/  ISETP.GE.AND P0, PT, R3.reuse, R0, PT ;  /* 0x000000000300720c */ /* 0x040fe20003f06270 */
[C---:B------:R-:W-:Y:S03]  /*59c0*/  IMAD.HI.U32 R0, R3.reuse, R36, RZ ;  /* 0x0000002403007227 */ /* 0x040fe600078e00ff */
[C---:B------:R-:W-:Y:S02]  /*59d0*/  ISETP.GE.OR P0, PT, R2.reuse, R5, P0 ;  /* 0x000000050200720c */ /* 0x040fe40000706670 */
[----:B------:R-:W-:Y:S04]  /*59e0*/  SHF.R.U32.HI R0, RZ, R37, R0 ;  /* 0x00000025ff007219 */ /* 0x000fe80000011600 */
[C---:B------:R-:W-:Y:S05]  /*59f0*/  SEL R6, R3.reuse, R0, !P2 ;  /* 0x0000000003067207 */ /* 0x040fea0005000000 */
        /* <DEDUP_REMOVED lines=14> */
[----:B------:R-:W-:Y:S07]  /*5ae0*/  IMAD R43, R3, R38, R43 ;  /* 0x00000026032b7224 */ /* 0x000fee00078e022b */
.L_x_101:
[----:B-1----:R-:W-:Y:S01]  /*5af0*/  @!P1 IMAD.HI.U32 R2, R43, R9, RZ ;  /* 0x000000092b029227 */ /* 0x002fe200078e00ff */
[----:B------:R-:W-:Y:S01]  /*5b00*/  @!P1 ISETP.NE.AND P0, PT, R8, 0x1, PT ;  /* 0x000000010800980c */ /* 0x000fe20003f05270 */
[----:B------:R-:W-:Y:S01]  /*5b10*/  USHF.L.U32 UR38, UR27, 0x7, URZ ;  /* 0x000000071b267899 */ /* 0x000fe200080006ff */
[----:B------:R-:W-:Y:S01]  /*5b20*/  @!P1 ISETP.NE.AND P2, PT, R7, 0x1, PT ;  /* 0x000000010700980c */ /* 0x000fe20003f45270 */
[C---:B------:R-:W-:Y:S01]  /*5b30*/  @!P1 IMAD.HI.U32 R0, R44.reuse, R10, RZ ;  /* 0x0000000a2c009227 */ /* 0x040fe200078e00ff */
[----:B------:R-:W-:Y:S01]  /*5b40*/  @!P1 SHF.R.U32.HI R2, RZ, R12, R2 ;  /* 0x0000000cff029219 */ /* 0x000fe20000011602 */
[----:B------:R-:W-:Y:S01]  /*5b50*/  USHF.L.U32 UR37, UR11, 0x7, URZ ;  /* 0x000000070b257899 */ /* 0x000fe200080006ff */
[----:B------:R-:W-:Y:S01]  /*5b60*/  @P4 SHF.R.U32.HI R94, RZ, 0x10, R17 ;  /* 0x00000010ff5e4819 */ /* 0x000fe20000011611 */
[----:B------:R-:W-:Y:S01]  /*5b70*/  VIADD R105, R105, 0x1 ;  /* 0x0000000169697836 */ /* 0x000fe20000000000 */
[----:B------:R-:W-:Y:S01]  /*5b80*/  @!P1 SEL R2, R43, R2, !P0 ;  /* 0x000000022b029207 */ /* 0x000fe20004000000 */
[----:B------:R-:W-:Y:S01]  /*5b90*/  BSSY.RECONVERGENT B6, `(.L_x_102) ;  /* 0x0000028000067945 */ /* 0x000fe20003800200 */
[----:B------:R-:W-:Y:S02]  /*5ba0*/  @!P1 SHF.R.U32.HI R0, RZ, R11, R0 ;  /* 0x0000000bff009219 */ /* 0x000fe40000011600 */
[----:B------:R-:W-:Y:S02]  /*5bb0*/  LOP3.LUT P0, RZ, R93, 0x1b0, RZ, 0xc0, !PT ;  /* 0x000001b05dff7812 */ /* 0x000fe4000780c0ff */
[----:B------:R-:W-:Y:S05]  /*5bc0*/  @!P1 SEL R3, R44, R0, !P2 ;  /* 0x000000002c039207 */ /* 0x000fea0005000000 */
[----:B------:R-:W-:Y:S02]  /*5bd0*/  @!P1 IMAD.IADD R0, R2, 0x1, -R3 ;  /* 0x0000000102009824 */ /* 0x000fe400078e0a03 */
[----:B------:R-:W-:Y:S02]  /*5be0*/  @!P1 IMAD.IADD R2, R3, 0x1, -R2 ;  /* 0x0000000103029824 */ /* 0x000fe400078e0a02 */
[----:B------:R-:W-:Y:S02]  /*5bf0*/  @!P1 IMAD R44, R0, R7, R44 ;  /* 0x00000007002c9224 */ /* 0x000fe400078e022c */
[----:B------:R-:W-:Y:S01]  /*5c00*/  @!P1 IMAD R43, R2, R8, R43 ;  /* 0x00000008022b9224 */ /* 0x000fe200078e022b */
[----:B------:R-:W-:Y:S06]  /*5c10*/  @!P0 BRA `(.L_x_103) ;  /* 0x00000000007c8947 */ /* 0x000fec0003800000 */
[----:B------:R-:W1:Y:S01]  /*5c20*/  LDCU.64 UR8, c[0x4][0x80] ;  /* 0x01001000ff0877ac */ /* 0x000e620008000a00 */
[----:B------:R-:W-:Y:S01]  /*5c30*/  MOV R2, 0x0 ;  /* 0x0000000000027802 */ /* 0x000fe20000000f00 */
[----:B------:R-:W-:Y:S02]  /*5c40*/  HFMA2 R12, -RZ, RZ, 0, 5.9604644775390625e-08 ;  /* 0x00000001ff0c7431 */ /* 0x000fe400000001ff */
[----:B------:R-:W-:Y:S01]  /*5c50*/  IMAD.MOV.U32 R8, RZ, RZ, 0x70 ;  /* 0x00000070ff087424 */ /* 0x000fe200078e00ff */
[----:B------:R2:W3:Y:S01]  /*5c60*/  LDC.64 R14, c[0x4][R2] ;  /* 0x01000000020e7b82 */ /* 0x0004e20000000a00 */
[----:B------:R-:W4:Y:S01]  /*5c70*/  LDCU.64 UR6, c[0x4][0x88] ;  /* 0x01001100ff0677ac */ /* 0x000f220008000a00 */
[----:B------:R-:W-:Y:S01]  /*5c80*/  IMAD.MOV.U32 R13, RZ, RZ, RZ ;  /* 0x000000ffff0d7224 */ /* 0x000fe200078e00ff */
[----:B------:R-:W2:Y:S01]  /*5c90*/  LDCU.64 UR4, c[0x4][0x8] ;  /* 0x01000100ff0477ac */ /* 0x000ea20008000a00 */
[----:B-1----:R-:W-:Y:S01]  /*5ca0*/  MOV R5, UR9 ;  /* 0x0000000900057c02 */ /* 0x002fe20008000f00 */
[----:B------:R-:W-:Y:S01]  /*5cb0*/  IMAD.U32 R4, RZ, RZ, UR8 ;  /* 0x00000008ff047e24 */ /* 0x000fe2000f8e00ff */
[----:B----4-:R-:W-:Y:S01]  /*5cc0*/  MOV R7, UR7 ;  /* 0x0000000700077c02 */ /* 0x010fe20008000f00 */
[----:B------:R-:W-:Y:S01]  /*5cd0*/  IMAD.U32 R6, RZ, RZ, UR6 ;  /* 0x00000006ff067e24 */ /* 0x000fe2000f8e00ff */
[----:B--2---:R-:W-:Y:S01]  /*5ce0*/  MOV R11, UR5 ;  /* 0x00000005000b7c02 */ /* 0x004fe20008000f00 */
[----:B------:R-:W-:Y:S02]  /*5cf0*/  IMAD.U32 R10, RZ, RZ, UR4 ;  /* 0x00000004ff0a7e24 */ /* 0x000fe4000f8e00ff */
[----:B------:R-:W-:Y:S07]  /*5d00*/  LEPC R20, `(.L_x_104) ;  /* 0x000000001014794e */ /* 0x000fee0000000000 */
[----:B---3-5:R-:W-:Y:S05]  /*5d10*/  CALL.ABS.NOINC R14 ;  /* 0x000000000e007343 */ /* 0x028fea0003c00000 */
.L_x_104:
[----:B------:R-:W1:Y:S01]  /*5d20*/  LDCU.64 UR8, c[0x4][0x80] ;  /* 0x01001000ff0877ac */ /* 0x000e620008000a00 */
[----:B------:R-:W2:Y:S01]  /*5d30*/  LDC.64 R2, c[0x4][R2] ;  /* 0x0100000002027b82 */ /* 0x000ea20000000a00 */
[----:B------:R-:W-:Y:S02]  /*5d40*/  HFMA2 R12, -RZ, RZ, 0, 5.9604644775390625e-08 ;  /* 0x00000001ff0c7431 */ /* 0x000fe400000001ff */
[----:B------:R-:W-:Y:S02]  /*5d50*/  IMAD.MOV.U32 R8, RZ, RZ, 0x70 ;  /* 0x00000070ff087424 */ /* 0x000fe400078e00ff */
[----:B------:R-:W-:Y:S01]  /*5d60*/  IMAD.MOV.U32 R13, RZ, RZ, RZ ;  /* 0x000000ffff0d7224 */ /* 0x000fe200078e00ff */
[----:B------:R-:W3:Y:S01]  /*5d70*/  LDCU.64 UR6, c[0x4][0x88] ;  /* 0x01001100ff0677ac */ /* 0x000ee20008000a00 */
[----:B------:R-:W4:Y:S01]  /*5d80*/  LDCU.64 UR4, c[0x4][0x8] ;  /* 0x01000100ff0477ac */ /* 0x000f220008000a00 */
[----:B-1----:R-:W-:Y:S02]  /*5d90*/  MOV R4, UR8 ;  /* 0x0000000800047c02 */ /* 0x002fe40008000f00 */
[----:B------:R-:W-:Y:S02]  /*5da0*/  MOV R5, UR9 ;  /* 0x0000000900057c02 */ /* 0x000fe40008000f00 */
[----:B---3--:R-:W-:Y:S01]  /*5db0*/  MOV R7, UR7 ;  /* 0x0000000700077c02 */ /* 0x008fe20008000f00 */
[----:B------:R-:W-:Y:S01]  /*5dc0*/  IMAD.U32 R6, RZ, RZ, UR6 ;  /* 0x00000006ff067e24 */ /* 0x000fe2000f8e00ff */
[----:B----4-:R-:W-:Y:S01]  /*5dd0*/  MOV R11, UR5 ;  /* 0x00000005000b7c02 */ /* 0x010fe20008000f00 */
[----:B------:R-:W-:Y:S02]  /*5de0*/  IMAD.U32 R10, RZ, RZ, UR4 ;  /* 0x00000004ff0a7e24 */ /* 0x000fe4000f8e00ff */
[----:B------:R-:W-:Y:S07]  /*5df0*/  LEPC R20, `(.L_x_103) ;  /* 0x000000001014794e */ /* 0x000fee0000000000 */
[----:B--2---:R-:W-:Y:S05]  /*5e00*/  CALL.ABS.NOINC R2 ;  /* 0x0000000002007343 */ /* 0x004fea0003c00000 */
.L_x_103:
[----:B------:R-:W-:Y:S05]  /*5e10*/  BSYNC.RECONVERGENT B6 ;  /* 0x0000000000067941 */ /* 0x000fea0003800200 */
.L_x_102:
[----:B------:R-:W-:Y:S01]  /*5e20*/  ISETP.NE.U32.AND P4, PT, R82, RZ, PT ;  /* 0x000000ff5200720c */ /* 0x000fe20003f85070 */
[----:B------:R-:W-:Y:S01]  /*5e30*/  UISETP.NE.AND UP2, UPT, UR48, URZ, UPT ;  /* 0x000000ff3000728c */ /* 0x000fe2000bf45270 */
[----:B------:R-:W-:Y:S01]  /*5e40*/  ISETP.NE.U32.AND P2, PT, RZ, UR40, PT ;  /* 0x00000028ff007c0c */ /* 0x000fe2000bf45070 */
[----:B------:R-:W-:Y:S01]  /*5e50*/  UISETP.NE.U32.AND UP1, UPT, UR42, URZ, UPT ;  /* 0x000000ff2a00728c */ /* 0x000fe2000bf25070 */
[----:B------:R-:W-:Y:S01]  /*5e60*/  ISETP.NE.AND.EX P4, PT, R83, RZ, PT, P4 ;  /* 0x000000ff5300720c */ /* 0x000fe20003f85340 */
[----:B------:R-:W-:Y:S01]  /*5e70*/  UPLOP3.LUT UP0, UPT, UPT, UPT, UPT, 0x40, 0x4 ;  /* 0x000000000004789c */ /* 0x000fe20003f0e870 */
[----:B------:R-:W-:Y:S01]  /*5e80*/  ISETP.NE.AND.EX P2, PT, RZ, UR41, PT, P2 ;  /* 0x00000029ff007c0c */ /* 0x000fe2000bf45320 */
[----:B------:R-:W-:Y:S01]  /*5e90*/  UISETP.NE.AND.EX UP1, UPT, UR43, URZ, UPT, UP1 ;  /* 0x000000ff2b00728c */ /* 0x000fe2000bf25310 */
[----:B------:R-:W-:Y:S04]  /*5ea0*/  PLOP3.LUT P1, PT, PT, PT, UP2, 0x80, 0x8 ;  /* 0x000000000008781c */ /* 0x000fe80003f2f028 */
[----:B------:R-:W-:Y:S06]  /*5eb0*/  @UP2 UPLOP3.LUT UP0, UPT, UPT, UPT, UP1, 0x80, 0x8 ;  /* 0x000000000008289c */ /* 0x000fec0003f0f010 */
[----:B------:R-:W-:Y:S01]  /*5ec0*/  PLOP3.LUT P0, PT, PT, PT, UP0, 0x80, 0x8 ;  /* 0x000000000008781c */ /* 0x000fe20003f0f008 */
[----:B------:R-:W-:Y:S01]  /*5ed0*/  @!UPT UIADD3 URZ, UPT, UPT, URZ, URZ, URZ ;  /* 0x000000fffffff290 */ /* 0x000fe2000fffe0ff */
[----:B------:R-:W-:Y:S11]  /*5ee0*/  BRA.U !UP1, `(.L_x_105) ;  /* 0x0000000109387547 */ /* 0x000ff6000b800000 */
[----:B------:R-:W-:Y:S01]  /*5ef0*/  UISETP.NE.U32.AND UP0, UPT, UR40, URZ, UPT ;  /* 0x000000ff2800728c */ /* 0x000fe2000bf05070 */
[----:B------:R-:W-:Y:S02]  /*5f00*/  HFMA2 R0, -RZ, RZ, 0, 5.9604644775390625e-08 ;  /* 0x00000001ff007431 */ /* 0x000fe400000001ff */
[----:B------:R-:W-:Y:S01]  /*5f10*/  IMAD.MOV.U32 R88, RZ, RZ, 0x1 ;  /* 0x00000001ff587424 */ /* 0x000fe200078e00ff */
[----:B------:R-:W-:Y:S06]  /*5f20*/  UISETP.NE.AND.EX UP0, UPT, UR41, URZ, UPT, UP0 ;  /* 0x000000ff2900728c */ /* 0x000fec000bf05300 */
[----:B------:R-:W-:Y:S05]  /*5f30*/  PLOP3.LUT P3, PT, PT, PT, UP0, 0x80, 0x8 ;  /* 0x000000000008781c */ /* 0x000fea0003f6f008 */
[----:B------:R-:W1:Y:S01]  /*5f40*/  @UP0 LDCU.64 UR6, c[0x0][0xc88] ;  /* 0x00019100ff0607ac */ /* 0x000e620008000a00 */
[----:B------:R-:W-:Y:S07]  /*5f50*/  @UP0 UIMAD UR4, UR44, UR42, URZ ;  /* 0x0000002a2c0402a4 */ /* 0x000fee000f8e02ff */
[----:B------:R-:W-:Y:S01]  /*5f60*/  @!P3 PRMT R88, R0, 0x7610, R88 ;  /* 0x000076100058b816 */ /* 0x000fe20000000058 */
[----:B-1----:R-:W-:Y:S03]  /*5f70*/  @UP0 UIMAD.WIDE UR6, UR4, 0x4, UR6 ;  /* 0x00000004040608a5 */ /* 0x002fe6000f8e0206 */
[----:B------:R-:W1:Y:S03]  /*5f80*/  @!UP0 LDCU UR4, c[0x0][0xc80] ;  /* 0x00019000ff0487ac */ /* 0x000e660008000800 */
[----:B------:R-:W-:Y:S01]  /*5f90*/  IMAD.U32 R2, RZ, RZ, UR6 ;  /* 0x00000006ff027e24 */ /* 0x000fe2000f8e00ff */
[----:B------:R-:W-:Y:S05]  /*5fa0*/  MOV R3, UR7 ;  /* 0x0000000700037c02 */ /* 0x000fea0008000f00 */
[----:B-----5:R2:W5:Y:S02]  /*5fb0*/  @P3 LDG.E R49, desc[UR46][R2.64] ;  /* 0x0000002e02313981 */ /* 0x020564000c1e1900 */
[----:B-12---:R-:W-:Y:S02]  /*5fc0*/  @!P3 IMAD.U32 R49, RZ, RZ, UR4 ;  /* 0x00000004ff31be24 */ /* 0x006fe4000f8e00ff */
.L_x_105:
[----:B------:R-:W-:Y:S05]  /*5fd0*/  @!P4 BRA `(.L_x_106) ;  /* 0x000000000020c947 */ /* 0x000fea0003800000 */
[----:B------:R-:W-:Y:S04]  /*5fe0*/  ISETP.NE.U32.AND P3, PT, R80, RZ, PT ;  /* 0x000000ff5000720c */ /* 0x000fe80003f65070 */
[----:B------:R-:W-:Y:S11]  /*5ff0*/  ISETP.NE.AND.EX P3, PT, R81, RZ, PT, P3 ;  /* 0x000000ff5100720c */ /* 0x000ff60003f65330 */
[----:B------:R-:W-:Y:S02]  /*6000*/  @!UPT UIADD3 URZ, UPT, UPT, URZ, URZ, URZ ;  /* 0x000000fffffff290 */ /* 0x000fe4000fffe0ff */
[----:B------:R-:W1:Y:S01]  /*6010*/  @P3 LDC.64 R2, c[0x0][0xca8] ;  /* 0x00032a00ff023b82 */ /* 0x000e620000000a00 */
[----:B------:R-:W-:Y:S04]  /*6020*/  @P3 IMAD R0, R82, UR44, RZ ;  /* 0x0000002c52003c24 */ /* 0x000fe8000f8e02ff */
[----:B-1----:R-:W-:Y:S05]  /*6030*/  @P3 IMAD.WIDE R2, R0, 0x4, R2 ;  /* 0x0000000400023825 */ /* 0x002fea00078e0202 */
[----:B-----5:R1:W5:Y:S02]  /*6040*/  @P3 LDG.E R47, desc[UR46][R2.64] ;  /* 0x0000002e022f3981 */ /* 0x020364000c1e1900 */
[----:B-1----:R-:W2:Y:S02]  /*6050*/  @!P3 LDC R47, c[0x0][0xca0] ;  /* 0x00032800ff2fbb82 */ /* 0x002ea40000000800 */
.L_x_106:
[----:B-----5:R-:W-:Y:S01]  /*6060*/  FSETP.NEU.AND P3, PT, R49, RZ, PT ;  /* 0x000000ff3100720b */ /* 0x020fe20003f6d000 */
[----:B------:R-:W-:Y:S01]  /*6070*/  BSSY B1, `(.L_x_107) ;  /* 0x0000039000017945 */ /* 0x000fe20003800000 */
[----:B------:R-:W-:Y:S01]  /*6080*/  SEL R3, RZ, 0xffffffff, P2 ;  /* 0xffffffffff037807 */ /* 0x000fe20001000000 */
[----:B------:R-:W-:Y:S01]  /*6090*/  IMAD.MOV.U32 R66, RZ, RZ, 0x1 ;  /* 0x00000001ff427424 */ /* 0x000fe200078e00ff */
[----:B------:R-:W-:Y:S01]  /*60a0*/  @P1 LOP3.LUT P2, RZ, R88, 0xff, RZ, 0xc0, !PT ;  /* 0x000000ff58ff1812 */ /* 0x000fe2000784c0ff */
[----:B------:R-:W-:Y:S01]  /*60b0*/  IMAD R48, R45, 0x80, R46 ;  /* 0x000000802d307824 */ /* 0x000fe200078e022e */
[----:B------:R-:W-:Y:S01]  /*60c0*/  @P1 SEL R0, RZ, 0xffffffff, P3 ;  /* 0xffffffffff001807 */ /* 0x000fe20001800000 */
[----:B------:R-:W-:Y:S01]  /*60d0*/  IMAD R106, R101, -0x10, R99 ;  /* 0xfffffff0656a7824 */ /* 0x000fe200078e0263 */
[----:B------:R-:W-:Y:S01]  /*60e0*/  LOP3.LUT R97, R97, 0x1, RZ, 0x3c, !PT ;  /* 0x0000000161617812 */ /* 0x000fe200078e3cff */
[----:B------:R-:W-:Y:S01]  /*60f0*/  IMAD.MOV.U32 R65, RZ, RZ, RZ ;  /* 0x000000ffff417224 */ /* 0x000fe200078e00ff */
[----:B------:R-:W-:Y:S02]  /*6100*/  @P0 SEL R0, R3, R0, !P2 ;  /* 0x0000000003000207 */ /* 0x000fe40005000000 */
[----:B------:R-:W-:Y:S02]  /*6110*/  CS2R R78, SRZ ;  /* 0x00000000004e7805 */ /* 0x000fe4000001ff00 */
[----:B------:R-:W-:Y:S02]  /*6120*/  LEA R64, R45, UR49, 0x3 ;  /* 0x000000312d407c11 */ /* 0x000fe4000f8e18ff */
[----:B------:R-:W-:Y:S02]  /*6130*/  CS2R R76, SRZ ;  /* 0x00000000004c7805 */ /* 0x000fe4000001ff00 */
[----:B------:R-:W-:Y:S02]  /*6140*/  @P1 LOP3.LUT R0, R0, 0x1, RZ, 0xc0, !PT ;  /* 0x0000000100001812 */ /* 0x000fe400078ec0ff */
[----:B------:R-:W-:Y:S02]  /*6150*/  CS2R R70, SRZ ;  /* 0x0000000000467805 */ /* 0x000fe4000001ff00 */
[----:B------:R-:W-:Y:S02]  /*6160*/  PLOP3.LUT P2, PT, PT, PT, UP1, 0x80, 0x8 ;  /* 0x000000000008781c */ /* 0x000fe40003f4f018 */
[----:B------:R-:W-:Y:S02]  /*6170*/  CS2R R68, SRZ ;  /* 0x0000000000447805 */ /* 0x000fe4000001ff00 */
[----:B------:R-:W-:Y:S02]  /*6180*/  ISETP.NE.U32.OR P5, PT, R0, 0x1, !P1 ;  /* 0x000000010000780c */ /* 0x000fe40004fa5470 */
[----:B------:R-:W-:Y:S02]  /*6190*/  CS2R R62, SRZ ;  /* 0x00000000003e7805 */ /* 0x000fe4000001ff00 */
[----:B------:R-:W-:Y:S02]  /*61a0*/  LOP3.LUT P4, R104, R88, 0xff, RZ, 0xc0, !PT ;  /* 0x000000ff58687812 */ /* 0x000fe4000788c0ff */
[----:B------:R-:W-:Y:S02]  /*61b0*/  CS2R R60, SRZ ;  /* 0x00000000003c7805 */ /* 0x000fe4000001ff00 */
[----:B------:R-:W-:Y:S02]  /*61c0*/  SEL R2, RZ, 0xffffffff, P3 ;  /* 0xffffffffff027807 */ /* 0x000fe40001800000 */
[----:B------:R-:W-:Y:S02]  /*61d0*/  CS2R R58, SRZ ;  /* 0x00000000003a7805 */ /* 0x000fe4000001ff00 */
[----:B------:R-:W-:Y:S02]  /*61e0*/  P2R R107, PR, RZ, 0x20 ;  /* 0x00000020ff6b7803 */ /* 0x000fe40000000000 */
[----:B------:R-:W-:Y:S02]  /*61f0*/  CS2R R56, SRZ ;  /* 0x0000000000387805 */ /* 0x000fe4000001ff00 */
[----:B------:R-:W-:Y:S02]  /*6200*/  @P2 SEL R2, R3, R2, !P4 ;  /* 0x0000000203022207 */ /* 0x000fe40006000000 */
[----:B------:R-:W-:Y:S02]  /*6210*/  @P5 SHF.L.U32 R0, R97, 0x1f, RZ ;  /* 0x0000001f61005819 */ /* 0x000fe400000006ff */
[----:B------:R-:W-:Y:S02]  /*6220*/  LOP3.LUT R2, R2, 0x1, RZ, 0xc0, !PT ;  /* 0x0000000102027812 */ /* 0x000fe400078ec0ff */
[----:B------:R1:W3:Y:S02]  /*6230*/  @P5 SYNCS.PHASECHK.TRANS64.TRYWAIT P1, [UR49+0xb0], R0 ;  /* 0x0000b000ff0055a7 */ /* 0x0002e40008021131 */
[----:B------:R-:W-:Y:S04]  /*6240*/  ISETP.NE.U32.AND P2, PT, R2, 0x1, PT ;  /* 0x000000010200780c */ /* 0x000fe80003f45070 */
[----:B------:R-:W-:Y:S02]  /*6250*/  P2R R67, PR, RZ, 0x4 ;  /* 0x00000004ff437803 */ /* 0x000fe40000000000 */
[----:B-1----:R-:W-:Y:S04]  /*6260*/  SHF.L.U32 R0, R96, 0x1f, RZ ;  /* 0x0000001f60007819 */ /* 0x002fe800000006ff */
[----:B------:R1:W4:Y:S01]  /*6270*/  SYNCS.PHASECHK.TRANS64.TRYWAIT P0, [R64+URZ+0x120], R0 ;  /* 0x00012000400075a7 */ /* 0x00032200080011ff */
[----:B---3--:R-:W-:Y:S01]  /*6280*/  @P5 SEL R66, RZ, 0x1, !P1 ;  /* 0x00000001ff425807 */ /* 0x008fe20004800000 */
[----:B-1----:R-:W-:Y:S06]  /*6290*/  @!P5 BRA `(.L_x_108) ;  /* 0x000000000058d947 */ /* 0x002fec0003800000 */
[----:B------:R-:W-:Y:S01]  /*62a0*/  IMAD.MOV.U32 R79, RZ, RZ, RZ ;  /* 0x000000ffff4f7224 */ /* 0x000fe200078e00ff */
[----:B------:R-:W-:Y:S01]  /*62b0*/  ISETP.NE.AND P1, PT, R66, RZ, PT ;  /* 0x000000ff4200720c */ /* 0x000fe20003f25270 */
[----:B------:R-:W-:Y:S01]  /*62c0*/  BSSY B0, `(.L_x_109) ;  /* 0x000000c000007945 */ /* 0x000fe20003800000 */
[----:B------:R-:W-:Y:S02]  /*62d0*/  CS2R R58, SRZ ;  /* 0x00000000003a7805 */ /* 0x000fe4000001ff00 */
[----:B------:R-:W-:Y:S02]  /*62e0*/  CS2R R56, SRZ ;  /* 0x0000000000387805 */ /* 0x000fe4000001ff00 */
[----:B------:R-:W-:Y:S02]  /*62f0*/  CS2R R62, SRZ ;  /* 0x00000000003e7805 */ /* 0x000fe4000001ff00 */
[----:B------:R-:W-:Y:S02]  /*6300*/  CS2R R60, SRZ ;  /* 0x00000000003c7805 */ /* 0x000fe4000001ff00 */
[----:B------:R-:W-:Y:S02]  /*6310*/  CS2R R70, SRZ ;  /* 0x0000000000467805 */ /* 0x000fe4000001ff00 */
[----:B------:R-:W-:Y:S02]  /*6320*/  CS2R R68, SRZ ;  /* 0x0000000000447805 */ /* 0x000fe4000001ff00 */
[----:B------:R-:W-:Y:S01]  /*6330*/  CS2R R76, SRZ ;  /* 0x00000000004c7805 */ /* 0x000fe2000001ff00 */
[----:B------:R-:W-:Y:S06]  /*6340*/  @P1 BRA `(.L_x_110) ;  /* 0x00000000000c1947 */ /* 0x000fec0003800000 */
[----:B------:R-:W-:Y:S04]  /*6350*/  SHF.L.U32 R3, R97, 0x1f, RZ ;  /* 0x0000001f61037819 */ /* 0x000fe800000006ff */
[----:B------:R-:W1:Y:S02]  /*6360*/  SYNCS.PHASECHK.TRANS64.TRYWAIT P1, [UR49+0xb0], R3 ;  /* 0x0000b003ff0075a7 */ /* 0x000e640008021131 */
[----:B-1----:R-:W-:Y:S05]  /*6370*/  @!P1 BRA `(.L_x_111) ;  /* 0x0000003c00e49947 */ /* 0x002fea0003800000 */
.L_x_110:
[----:B------:R-:W-:Y:S05]  /*6380*/  BSYNC B0 ;  /* 0x0000000000007941 */ /* 0x000fea0003800000 */
.L_x_109:
[----:B------:R-:W-:Y:S01]  /*6390*/  ISETP.NE.AND P1, PT, R67, RZ, PT ;  /* 0x000000ff4300720c */ /* 0x000fe20003f25270 */
[----:B------:R-:W-:Y:S11]  /*63a0*/  HFMA2 R65, -RZ, RZ, 0, 5.9604644775390625e-08 ;  /* 0x00000001ff417431 */ /* 0x000ff600000001ff */
[----:B------:R-:W-:Y:S01]  /*63b0*/  @!UPT UIADD3 URZ, UPT, UPT, URZ, URZ, URZ ;  /* 0x000000fffffff290 */ /* 0x000fe2000fffe0ff */
[----:B------:R3:W1:Y:S04]  /*63c0*/  @P1 LDS.128 R56, [R100] ;  /* 0x0000000064381984 */ /* 0x0006680000000c00 */
[----:B------:R3:W1:Y:S04]  /*63d0*/  @P1 LDS.128 R60, [R99+0x10] ;  /* 0x00001000633c1984 */ /* 0x0006680000000c00 */
[----:B------:R3:W1:Y:S04]  /*63e0*/  @P1 LDS.128 R68, [R98+0x20] ;  /* 0x0000200062441984 */ /* 0x0006680000000c00 */
[----:B------:R3:W1:Y:S02]  /*63f0*/  @P1 LDS.128 R76, [R106+0x30] ;  /* 0x000030006a4c1984 */ /* 0x0006640000000c00 */
.L_x_108:
[----:B------:R-:W-:Y:S05]  /*6400*/  BSYNC B1 ;  /* 0x0000000000017941 */ /* 0x000fea0003800000 */
.L_x_107:
[----:B-1----:R-:W-:Y:S04]  /*6410*/  SHF.R.U32.HI R2, RZ, 0x15, R48 ;  /* 0x00000015ff027819 */ /* 0x002fe80000011630 */
[----:B------:R-:W-:Y:S01]  /*6420*/  LOP3.LUT P1, RZ, R2, 0x3, R92, 0x48, !PT ;  /* 0x0000000302ff7812 */ /* 0x000fe2000782485c */
[----:B------:R-:W-:Y:S01]  /*6430*/  @!UPT UIADD3 URZ, UPT, UPT, URZ, URZ, URZ ;  /* 0x000000fffffff290 */ /* 0x000fe2000fffe0ff */
[----:B----4-:R-:W-:Y:S11]  /*6440*/  @P0 BRA `(.L_x_112) ;  /* 0x0000000000080947 */ /* 0x010ff60003800000 */
[----:B------:R-:W1:Y:S02]  /*6450*/  SYNCS.PHASECHK.TRANS64.TRYWAIT P0, [R64+URZ+0x120], R0 ;  /* 0x00012000400075a7 */ /* 0x000e6400080011ff */
[----:B-1----:R-:W-:Y:S05]  /*6460*/  @!P0 BRA `(.L_x_113) ;  /* 0x0000003c00c08947 */ /* 0x002fea0003800000 */
.L_x_112:
[----:B------:R-:W-:Y:S05]  /*6470*/  @!P1 BRA `(.L_x_114) ;  /* 0x0000000000409947 */ /* 0x000fea0003800000 */
[----:B------:R-:W4:Y:S01]  /*6480*/  LDCU.64 UR8, c[0x4][0x70] ;  /* 0x01000e00ff0877ac */ /* 0x000f220008000a00 */
[----:B------:R-:W-:Y:S01]  /*6490*/  MOV R3, 0x0 ;  /* 0x0000000000037802 */ /* 0x000fe20000000f00 */
[----:B------:R-:W-:Y:S02]  /*64a0*/  HFMA2 R12, -RZ, RZ, 0, 5.9604644775390625e-08 ;  /* 0x00000001ff0c7431 */ /* 0x000fe400000001ff */
[----:B------:R-:W-:Y:S02]  /*64b0*/  IMAD.MOV.U32 R8, RZ, RZ, 0x192 ;  /* 0x00000192ff087424 */ /* 0x000fe400078e00ff */
[----:B------:R-:W-:Y:S01]  /*64c0*/  IMAD.MOV.U32 R13, RZ, RZ, RZ ;  /* 0x000000ffff0d7224 */ /* 0x000fe200078e00ff */
[----:B------:R-:W5:Y:S01]  /*64d0*/  LDCU.64 UR6, c[0x4][0x78] ;  /* 0x01000f00ff0677ac */ /* 0x000f620008000a00 */
[----:B------:R-:W1:Y:S01]  /*64e0*/  LDC.64 R2, c[0x4][R3] ;  /* 0x0100000003027b82 */ /* 0x000e620000000a00 */
[----:B------:R-:W2:Y:S01]  /*64f0*/  LDCU.64 UR4, c[0x4][0x10] ;  /* 0x01000200ff0477ac */ /* 0x000ea20008000a00 */
[----:B----4-:R-:W-:Y:S01]  /*6500*/  MOV R5, UR9 ;  /* 0x0000000900057c02 */ /* 0x010fe20008000f00 */
[----:B------:R-:W-:Y:S01]  /*6510*/  IMAD.U32 R4, RZ, RZ, UR8 ;  /* 0x00000008ff047e24 */ /* 0x000fe2000f8e00ff */
[----:B-----5:R-:W-:Y:S01]  /*6520*/  MOV R7, UR7 ;  /* 0x0000000700077c02 */ /* 0x020fe20008000f00 */
[----:B------:R-:W-:Y:S01]  /*6530*/  IMAD.U32 R6, RZ, RZ, UR6 ;  /* 0x00000006ff067e24 */ /* 0x000fe2000f8e00ff */
[----:B--2---:R-:W-:Y:S01]  /*6540*/  MOV R11, UR5 ;  /* 0x00000005000b7c02 */ /* 0x004fe20008000f00 */
[----:B------:R-:W-:Y:S02]  /*6550*/  IMAD.U32 R10, RZ, RZ, UR4 ;  /* 0x00000004ff0a7e24 */ /* 0x000fe4000f8e00ff */
[----:B------:R-:W-:Y:S07]  /*6560*/  LEPC R20, `(.L_x_114) ;  /* 0x000000001014794e */ /* 0x000fee0000000000 */
[----:B-1-3--:R-:W-:Y:S05]  /*6570*/  CALL.ABS.NOINC R2 ;  /* 0x0000000002007343 */ /* 0x00afea0003c00000 */
.L_x_114:
[----:B------:R-:W-:Y:S01]  /*6580*/  SHF.L.U32 R50, R56, 0x10, RZ ;  /* 0x0000001038327819 */ /* 0x000fe200000006ff */
[----:B------:R-:W-:Y:S05]  /*6590*/  WARPSYNC.ALL ;  /* 0x0000000000007948 */ /* 0x000fea0003800000 */
[----:B------:R-:W-:Y:S01]  /*65a0*/  R2UR UR4, R48 ;  /* 0x00000000300472ca */ /* 0x000fe200000e0000 */
[----:B------:R-:W-:Y:S01]  /*65b0*/  BSSY.RECONVERGENT B0, `(.L_x_115) ;  /* 0x0000088000007945 */ /* 0x000fe20003800200 */
[----:B------:R-:W-:Y:S02]  /*65c0*/  LOP3.LUT R51, R56, 0xffff0000, RZ, 0xc0, !PT ;  /* 0xffff000038337812 */ /* 0x000fe400078ec0ff */
[----:B------:R-:W-:Y:S02]  /*65d0*/  SHF.L.U32 R52, R57, 0x10, RZ ;  /* 0x0000001039347819 */ /* 0x000fe400000006ff */
[----:B------:R-:W-:Y:S07]  /*65e0*/  ISETP.NE.AND P0, PT, R102, RZ, PT ;  /* 0x000000ff6600720c */ /* 0x000fee0003f05270 */
[----:B------:R-:W1:Y:S02]  /*65f0*/  LDTM.x32 R4, tmem[UR4] ;  /* 0x00000004000479ee */ /* 0x000e6400082c0000 */
[C---:B-12---:R-:W-:Y:S01]  /*6600*/  FMUL R0, R47.reuse, R4 ;  /* 0x000000042f007220 */ /* 0x046fe20000400000 */
[C---:B------:R-:W-:Y:S01]  /*6610*/  FMUL R2, R47.reuse, R5 ;  /* 0x000000052f027220 */ /* 0x040fe20000400000 */
[C---:B------:R-:W-:Y:S01]  /*6620*/  FMUL R4, R47.reuse, R8 ;  /* 0x000000082f047220 */ /* 0x040fe20000400000 */
[C---:B------:R-:W-:Y:S01]  /*6630*/  FMUL R3, R47.reuse, R6 ;  /* 0x000000062f037220 */ /* 0x040fe20000400000 */
[C---:B------:R-:W-:Y:S01]  /*6640*/  FMUL R5, R47.reuse, R9 ;  /* 0x000000092f057220 */ /* 0x040fe20000400000 */
[C---:B------:R-:W-:Y:S01]  /*6650*/  FMUL R8, R47.reuse, R12 ;  /* 0x0000000c2f087220 */ /* 0x040fe20000400000 */
[C---:B------:R-:W-:Y:S01]  /*6660*/  FMUL R6, R47.reuse, R10 ;  /* 0x0000000a2f067220 */ /* 0x040fe20000400000 */
[C---:B------:R-:W-:Y:S01]  /*6670*/  FMUL R9, R47.reuse, R13 ;  /* 0x0000000d2f097220 */ /* 0x040fe20000400000 */
[----:B------:R-:W-:Y:S01]  /*6680*/  FMUL R12, R47, R16 ;  /* 0x000000102f0c7220 */ /* 0x000fe20000400000 */
[----:B------:R-:W-:Y:S01]  /*6690*/  FFMA R0, R49, R50, R0 ;  /* 0x0000003231007223 */ /* 0x000fe20000000000 */
[C---:B------:R-:W-:Y:S01]  /*66a0*/  FMUL R10, R47.reuse, R14 ;  /* 0x0000000e2f0a7220 */ /* 0x040fe20000400000 */
[C---:B------:R-:W-:Y:S01]  /*66b0*/  FMUL R13, R47.reuse, R17 ;  /* 0x000000112f0d7220 */ /* 0x040fe20000400000 */
[----:B------:R-:W-:Y:S01]  /*66c0*/  FMUL R16, R47, R20 ;  /* 0x000000142f107220 */ /* 0x000fe20000400000 */
[----:B------:R-:W-:Y:S01]  /*66d0*/  FFMA R2, R49, R51, R2 ;  /* 0x0000003331027223 */ /* 0x000fe20000000002 */
[C---:B------:R-:W-:Y:S01]  /*66e0*/  FMUL R14, R47.reuse, R18 ;  /* 0x000000122f0e7220 */ /* 0x040fe20000400000 */
        /* <DEDUP_REMOVED lines=8> */
[----:B------:R-:W-:Y:S01]  /*6770*/  LOP3.LUT R32, R57, 0xffff0000, RZ, 0xc0, !PT ;  /* 0xffff000039207812 */ /* 0x000fe200078ec0ff */
[C---:B------:R-:W-:Y:S01]  /*6780*/  FMUL R26, R47.reuse, R30 ;  /* 0x0000001e2f1a7220 */ /* 0x040fe20000400000 */
[----:B------:R-:W-:Y:S01]  /*6790*/  FMUL R29, R47, R33 ;  /* 0x000000212f1d7220 */ /* 0x000fe20000400000 */
[----:B------:R-:W-:Y:S01]  /*67a0*/  SHF.L.U32 R33, R58, 0x10, RZ ;  /* 0x000000103a217819 */ /* 0x000fe200000006ff */
[----:B------:R-:W-:Y:S01]  /*67b0*/  FFMA R3, R49, R52, R3 ;  /* 0x0000003431037223 */ /* 0x000fe20000000003 */
[----:B------:R-:W-:Y:S01]  /*67c0*/  F2FP.BF16.F32.PACK_AB R52, R2, R0 ;  /* 0x000000000234723e */ /* 0x000fe200000010ff */
[----:B------:R-:W-:Y:S01]  /*67d0*/  FMUL R7, R47, R7 ;  /* 0x000000072f077220 */ /* 0x000fe20000400000 */
[----:B------:R-:W-:Y:S01]  /*67e0*/  SHF.L.U32 R0, R59, 0x10, RZ ;  /* 0x000000103b007819 */ /* 0x000fe200000006ff */
[----:B------:R-:W-:Y:S01]  /*67f0*/  FMUL R30, R47, R34 ;  /* 0x000000222f1e7220 */ /* 0x000fe20000400000 */
[----:B------:R-:W-:Y:S01]  /*6800*/  LOP3.LUT R34, R58, 0xffff0000, RZ, 0xc0, !PT ;  /* 0xffff00003a227812 */ /* 0x000fe200078ec0ff */
[----:B------:R-:W-:Y:S01]  /*6810*/  FFMA R7, R49, R32, R7 ;  /* 0x0000002031077223 */ /* 0x000fe20000000007 */
[----:B------:R-:W-:Y:S01]  /*6820*/  LOP3.LUT R2, R59, 0xffff0000, RZ, 0xc0, !PT ;  /* 0xffff00003b027812 */ /* 0x000fe200078ec0ff */
[----:B------:R-:W-:Y:S01]  /*6830*/  FFMA R4, R49, R33, R4 ;  /* 0x0000002131047223 */ /* 0x000fe20000000004 */
[----:B------:R-:W-:Y:S01]  /*6840*/  FMUL R11, R47, R11 ;  /* 0x0000000b2f0b7220 */ /* 0x000fe20000400000 */
[----:B------:R-:W-:Y:S01]  /*6850*/  FFMA R5, R49, R34, R5 ;  /* 0x0000002231057223 */ /* 0x000fe20000000005 */
[----:B------:R-:W-:Y:S01]  /*6860*/  F2FP.BF16.F32.PACK_AB R53, R7, R3 ;  /* 0x000000030735723e */ /* 0x000fe200000010ff */
[C---:B------:R-:W-:Y:S01]  /*6870*/  FFMA R6, R49.reuse, R0, R6 ;  /* 0x0000000031067223 */ /* 0x040fe20000000006 */
[C---:B------:R-:W-:Y:S01]  /*6880*/  SHF.L.U32 R0, R60.reuse, 0x10, RZ ;  /* 0x000000103c007819 */ /* 0x040fe200000006ff */
[----:B------:R-:W-:Y:S01]  /*6890*/  FFMA R11, R49, R2, R11 ;  /* 0x00000002310b7223 */ /* 0x000fe2000000000b */
[----:B------:R-:W-:Y:S01]  /*68a0*/  LOP3.LUT R2, R60, 0xffff0000, RZ, 0xc0, !PT ;  /* 0xffff00003c027812 */ /* 0x000fe200078ec0ff */
[----:B------:R-:W-:Y:S01]  /*68b0*/  FMUL R15, R47, R15 ;  /* 0x0000000f2f0f7220 */ /* 0x000fe20000400000 */
[----:B------:R-:W-:Y:S01]  /*68c0*/  SHF.L.U32 R3, R61, 0x10, RZ ;  /* 0x000000103d037819 */ /* 0x000fe200000006ff */
[----:B------:R-:W-:Y:S01]  /*68d0*/  FFMA R8, R49, R0, R8 ;  /* 0x0000000031087223 */ /* 0x000fe20000000008 */
[----:B------:R-:W-:Y:S01]  /*68e0*/  LOP3.LUT R0, R61, 0xffff0000, RZ, 0xc0, !PT ;  /* 0xffff00003d007812 */ /* 0x000fe200078ec0ff */
[C---:B------:R-:W-:Y:S01]  /*68f0*/  FFMA R9, R49.reuse, R2, R9 ;  /* 0x0000000231097223 */ /* 0x040fe20000000009 */
[C---:B------:R-:W-:Y:S01]  /*6900*/  SHF.L.U32 R2, R62.reuse, 0x10, RZ ;  /* 0x000000103e027819 */ /* 0x040fe200000006ff */
[----:B------:R-:W-:Y:S01]  /*6910*/  FFMA R10, R49, R3, R10 ;  /* 0x00000003310a7223 */ /* 0x000fe2000000000a */
[----:B------:R-:W-:Y:S01]  /*6920*/  SHF.L.U32 R3, R63, 0x10, RZ ;  /* 0x000000103f037819 */ /* 0x000fe200000006ff */
[C---:B------:R-:W-:Y:S01]  /*6930*/  FFMA R15, R49.reuse, R0, R15 ;  /* 0x00000000310f7223 */ /* 0x040fe2000000000f */
[----:B------:R-:W-:Y:S01]  /*6940*/  LOP3.LUT R0, R62, 0xffff0000, RZ, 0xc0, !PT ;  /* 0xffff00003e007812 */ /* 0x000fe200078ec0ff */
[----:B------:R-:W-:Y:S01]  /*6950*/  FFMA R12, R49, R2, R12 ;  /* 0x00000002310c7223 */ /* 0x000fe2000000000c */
[C---:B------:R-:W-:Y:S01]  /*6960*/  SHF.L.U32 R2, R68.reuse, 0x10, RZ ;  /* 0x0000001044027819 */ /* 0x040fe200000006ff */
[----:B------:R-:W-:Y:S01]  /*6970*/  FMUL R19, R47, R19 ;  /* 0x000000132f137220 */ /* 0x000fe20000400000 */
[----:B------:R-:W-:Y:S01]  /*6980*/  F2FP.BF16.F32.PACK_AB R54, R5, R4 ;  /* 0x000000040536723e */ /* 0x000fe200000010ff */
[----:B------:R-:W-:Y:S01]  /*6990*/  FFMA R13, R49, R0, R13 ;  /* 0x00000000310d7223 */ /* 0x000fe2000000000d */
[----:B------:R-:W-:Y:S01]  /*69a0*/  LOP3.LUT R0, R63, 0xffff0000, RZ, 0xc0, !PT ;  /* 0xffff00003f007812 */ /* 0x000fe200078ec0ff */
[----:B------:R-:W-:Y:S01]  /*69b0*/  FFMA R14, R49, R3, R14 ;  /* 0x00000003310e7223 */ /* 0x000fe2000000000e */
[----:B------:R-:W-:Y:S01]  /*69c0*/  LOP3.LUT R3, R68, 0xffff0000, RZ, 0xc0, !PT ;  /* 0xffff000044037812 */ /* 0x000fe200078ec0ff */
[----:B------:R-:W-:Y:S01]  /*69d0*/  FMUL R23, R47, R23 ;  /* 0x000000172f177220 */ /* 0x000fe20000400000 */
[----:B------:R-:W-:Y:S01]  /*69e0*/  F2FP.BF16.F32.PACK_AB R55, R11, R6 ;  /* 0x000000060b37723e */ /* 0x000fe200000010ff */
[----:B------:R-:W-:Y:S01]  /*69f0*/  FFMA R19, R49, R0, R19 ;  /* 0x0000000031137223 */ /* 0x000fe20000000013 */
[----:B------:R-:W-:Y:S01]  /*6a00*/  SHF.L.U32 R0, R69, 0x10, RZ ;  /* 0x0000001045007819 */ /* 0x000fe200000006ff */
[----:B------:R-:W-:Y:S01]  /*6a10*/  FFMA R16, R49, R2, R16 ;  /* 0x0000000231107223 */ /* 0x000fe20000000010 */
[----:B------:R-:W-:Y:S01]  /*6a20*/  LOP3.LUT R2, R69, 0xffff0000, RZ, 0xc0, !PT ;  /* 0xffff000045027812 */ /* 0x000fe200078ec0ff */
[----:B------:R-:W-:Y:S01]  /*6a30*/  FFMA R17, R49, R3, R17 ;  /* 0x0000000331117223 */ /* 0x000fe20000000011 */
[----:B------:R-:W-:Y:S01]  /*6a40*/  SHF.L.U32 R3, R71, 0x10, RZ ;  /* 0x0000001047037819 */ /* 0x000fe200000006ff */
[----:B------:R-:W-:Y:S01]  /*6a50*/  FFMA R18, R49, R0, R18 ;  /* 0x0000000031127223 */ /* 0x000fe20000000012 */
[C---:B------:R-:W-:Y:S01]  /*6a60*/  SHF.L.U32 R0, R70.reuse, 0x10, RZ ;  /* 0x0000001046007819 */ /* 0x040fe200000006ff */
[----:B------:R1:W-:Y:S01]  /*6a70*/  STS.128 [R100], R52 ;  /* 0x0000003464007388 */ /* 0x0003e20000000c00 */
[----:B------:R-:W-:Y:S01]  /*6a80*/  F2FP.BF16.F32.PACK_AB R8, R9, R8 ;  /* 0x000000080908723e */ /* 0x000fe200000010ff */
[C---:B------:R-:W-:Y:S01]  /*6a90*/  FFMA R23, R49.reuse, R2, R23 ;  /* 0x0000000231177223 */ /* 0x040fe20000000017 */
[----:B------:R-:W-:Y:S01]  /*6aa0*/  LOP3.LUT R2, R70, 0xffff0000, RZ, 0xc0, !PT ;  /* 0xffff000046027812 */ /* 0x000fe200078ec0ff */
[----:B------:R-:W-:Y:S01]  /*6ab0*/  FFMA R20, R49, R0, R20 ;  /* 0x0000000031147223 */ /* 0x000fe20000000014 */
[----:B------:R-:W-:Y:S01]  /*6ac0*/  LOP3.LUT R0, R71, 0xffff0000, RZ, 0xc0, !PT ;  /* 0xffff000047007812 */ /* 0x000fe200078ec0ff */
[----:B------:R-:W-:Y:S01]  /*6ad0*/  FMUL R27, R47, R27 ;  /* 0x0000001b2f1b7220 */ /* 0x000fe20000400000 */
[----:B------:R-:W-:Y:S01]  /*6ae0*/  F2FP.BF16.F32.PACK_AB R9, R15, R10 ;  /* 0x0000000a0f09723e */ /* 0x000fe200000010ff */
[C---:B------:R-:W-:Y:S01]  /*6af0*/  FFMA R21, R49.reuse, R2, R21 ;  /* 0x0000000231157223 */ /* 0x040fe20000000015 */
[C---:B------:R-:W-:Y:S01]  /*6b00*/  FFMA R22, R49.reuse, R3, R22 ;  /* 0x0000000331167223 */ /* 0x040fe20000000016 */
[----:B------:R-:W-:Y:S01]  /*6b10*/  FFMA R27, R49, R0, R27 ;  /* 0x00000000311b7223 */ /* 0x000fe2000000001b */
[C---:B------:R-:W-:Y:S01]  /*6b20*/  SHF.L.U32 R2, R76.reuse, 0x10, RZ ;  /* 0x000000104c027819 */ /* 0x040fe200000006ff */
[C---:B------:R-:W-:Y:S01]  /*6b30*/  FMUL R31, R47.reuse, R31 ;  /* 0x0000001f2f1f7220 */ /* 0x040fe20000400000 */
[----:B------:R-:W-:Y:S01]  /*6b40*/  LOP3.LUT R0, R76, 0xffff0000, RZ, 0xc0, !PT ;  /* 0xffff00004c007812 */ /* 0x000fe200078ec0ff */
[----:B------:R-:W-:Y:S01]  /*6b50*/  FMUL R35, R47, R35 ;  /* 0x000000232f237220 */ /* 0x000fe20000400000 */
[----:B------:R-:W-:Y:S01]  /*6b60*/  SHF.L.U32 R3, R77, 0x10, RZ ;  /* 0x000000104d037819 */ /* 0x000fe200000006ff */
[----:B------:R-:W-:Y:S01]  /*6b70*/  FFMA R24, R49, R2, R24 ;  /* 0x0000000231187223 */ /* 0x000fe20000000018 */
[----:B------:R-:W-:Y:S01]  /*6b80*/  F2FP.BF16.F32.PACK_AB R10, R13, R12 ;  /* 0x0000000c0d0a723e */ /* 0x000fe200000010ff */
[----:B------:R-:W-:Y:S01]  /*6b90*/  FFMA R25, R49, R0, R25 ;  /* 0x0000000031197223 */ /* 0x000fe20000000019 */
[----:B------:R-:W-:Y:S01]  /*6ba0*/  F2FP.BF16.F32.PACK_AB R11, R19, R14 ;  /* 0x0000000e130b723e */ /* 0x000fe200000010ff */
[----:B------:R-:W-:Y:S01]  /*6bb0*/  FFMA R26, R49, R3, R26 ;  /* 0x00000003311a7223 */ /* 0x000fe2000000001a */
[----:B------:R-:W-:Y:S02]  /*6bc0*/  LOP3.LUT R0, R77, 0xffff0000, RZ, 0xc0, !PT ;  /* 0xffff00004d007812 */ /* 0x000fe400078ec0ff */
[C---:B------:R-:W-:Y:S01]  /*6bd0*/  SHF.L.U32 R2, R78.reuse, 0x10, RZ ;  /* 0x000000104e027819 */ /* 0x040fe200000006ff */
[----:B------:R1:W-:Y:S01]  /*6be0*/  STS.128 [R99+0x10], R8 ;  /* 0x0000100863007388 */ /* 0x0003e20000000c00 */
[----:B------:R-:W-:Y:S01]  /*6bf0*/  LOP3.LUT R3, R78, 0xffff0000, RZ, 0xc0, !PT ;  /* 0xffff00004e037812 */ /* 0x000fe200078ec0ff */
[----:B------:R-:W-:Y:S01]  /*6c00*/  FFMA R31, R49, R0, R31 ;  /* 0x00000000311f7223 */ /* 0x000fe2000000001f */
[----:B------:R-:W-:Y:S01]  /*6c10*/  SHF.L.U32 R4, R79, 0x10, RZ ;  /* 0x000000104f047819 */ /* 0x000fe200000006ff */
[----:B------:R-:W-:Y:S01]  /*6c20*/  FFMA R28, R49, R2, R28 ;  /* 0x00000002311c7223 */ /* 0x000fe2000000001c */
[----:B------:R-:W-:Y:S01]  /*6c30*/  F2FP.BF16.F32.PACK_AB R16, R17, R16 ;  /* 0x000000101110723e */ /* 0x000fe200000010ff */
[----:B------:R-:W-:Y:S01]  /*6c40*/  FFMA R29, R49, R3, R29 ;  /* 0x00000003311d7223 */ /* 0x000fe2000000001d */
[----:B------:R-:W-:Y:S01]  /*6c50*/  LOP3.LUT R5, R79, 0xffff0000, RZ, 0xc0, !PT ;  /* 0xffff00004f057812 */ /* 0x000fe200078ec0ff */
[----:B------:R-:W-:Y:S01]  /*6c60*/  FFMA R30, R49, R4, R30 ;  /* 0x00000004311e7223 */ /* 0x000fe2000000001e */
[----:B------:R-:W-:Y:S02]  /*6c70*/  F2FP.BF16.F32.PACK_AB R17, R23, R18 ;  /* 0x000000121711723e */ /* 0x000fe400000010ff */
[----:B------:R-:W-:Y:S01]  /*6c80*/  F2FP.BF16.F32.PACK_AB R18, R21, R20 ;  /* 0x000000141512723e */ /* 0x000fe200000010ff */
[----:B------:R-:W-:Y:S01]  /*6c90*/  FFMA R35, R49, R5, R35 ;  /* 0x0000000531237223 */ /* 0x000fe20000000023 */
[----:B------:R-:W-:Y:S02]  /*6ca0*/  F2FP.BF16.F32.PACK_AB R19, R27, R22 ;  /* 0x000000161b13723e */ /* 0x000fe400000010ff */
[----:B------:R-:W-:Y:S02]  /*6cb0*/  F2FP.BF16.F32.PACK_AB R24, R25, R24 ;  /* 0x000000181918723e */ /* 0x000fe400000010ff */
[----:B------:R-:W-:Y:S01]  /*6cc0*/  F2FP.BF16.F32.PACK_AB R25, R31, R26 ;  /* 0x0000001a1f19723e */ /* 0x000fe200000010ff */
[----:B------:R1:W-:Y:S01]  /*6cd0*/  STS.128 [R98+0x20], R16 ;  /* 0x0000201062007388 */ /* 0x0003e20000000c00 */
[----:B------:R-:W-:Y:S02]  /*6ce0*/  F2FP.BF16.F32.PACK_AB R26, R29, R28 ;  /* 0x0000001c1d1a723e */ /* 0x000fe400000010ff */
[----:B------:R-:W-:Y:S05]  /*6cf0*/  F2FP.BF16.F32.PACK_AB R27, R35, R30 ;  /* 0x0000001e231b723e */ /* 0x000fea00000010ff */
[----:B------:R1:W-:Y:S01]  /*6d00*/  STS.128 [R106+0x30], R24 ;  /* 0x000030186a007388 */ /* 0x0003e20000000c00 */
[----:B------:R-:W-:Y:S01]  /*6d10*/  @!PT LDS RZ, [RZ] ;  /* 0x00000000fffff984 */ /* 0x000fe20000000800 */
[----:B------:R-:W-:Y:S01]  /*6d20*/  @!PT LDS RZ, [RZ] ;  /* 0x00000000fffff984 */ /* 0x000fe20000000800 */
[----:B------:R-:W-:Y:S01]  /*6d30*/  @!PT LDS RZ, [RZ] ;  /* 0x00000000fffff984 */ /* 0x000fe20000000800 */
[----:B------:R-:W-:Y:S01]  /*6d40*/  @!PT LDS RZ, [RZ] ;  /* 0x00000000fffff984 */ /* 0x000fe20000000800 */
[----:B------:R2:W-:Y:S07]  /*6d50*/  MEMBAR.ALL.CTA ;  /* 0x0000000000007992 */ /* 0x0005ee0000008000 */
[----:B--2---:R-:W2:Y:S02]  /*6d60*/  FENCE.VIEW.ASYNC.S ;  /* 0x00000000000073c6 */ /* 0x004ea40000000000 */
[----:B--2---:R-:W-:Y:S06]  /*6d70*/  BAR.SYNC.DEFER_BLOCKING 0x1, 0x80 ;  /* 0x0042000000007b1d */ /* 0x004fec0000010000 */
[----:B------:R-:W-:Y:S05]  /*6d80*/  @P0 BRA `(.L_x_116) ;  /* 0x0000000000280947 */ /* 0x000fea0003800000 */
[----:B------:R-:W-:Y:S02]  /*6d90*/  UIADD3 UR4, UPT, UPT, UR49, 0x200, URZ ;  /* 0x0000020031047890 */ /* 0x000fe4000fffe0ff */
[----:B------:R-:W-:Y:S01]  /*6da0*/  UIADD3 UR6, UP0, UPT, UR52, 0xa80, URZ ;  /* 0x00000a8034067890 */ /* 0x000fe2000ff1e0ff */
[----:B------:R-:W-:Y:S03]  /*6db0*/  UMOV UR39, UR44 ;  /* 0x0000002c00277c82 */ /* 0x000fe60008000000 */
[----:B------:R-:W-:Y:S01]  /*6dc0*/  MOV R93, UR4 ;  /* 0x00000004005d7c02 */ /* 0x000fe20008000f00 */
[----:B------:R-:W-:Y:S03]  /*6dd0*/  UIADD3.X UR7, UPT, UPT, URZ, UR53, URZ, UP0, !UPT ;  /* 0x00000035ff077290 */ /* 0x000fe600087fe4ff */
[----:B------:R-:W-:Y:S11]  /*6de0*/  R2UR UR36, R93 ;  /* 0x000000005d2472ca */ /* 0x000ff600000e0000 */
[----:B------:R-:W-:Y:S02]  /*6df0*/  @!UPT UIADD3 URZ, UPT, UPT, URZ, URZ, URZ ;  /* 0x000000fffffff290 */ /* 0x000fe4000fffe0ff */
[----:B------:R2:W-:Y:S01]  /*6e00*/  UTMASTG.3D [UR36], [UR6] ;  /* 0x00000024060073b5 */ /* 0x0005e20008010000 */
[----:B------:R0:W-:Y:S01]  /*6e10*/  UTMACMDFLUSH ;  /* 0x00000000000079b7 */ /* 0x0001e20000000000 */
[----:B--2---:R-:W-:Y:S04]  /*6e20*/  DEPBAR.LE SB0, 0x1 ;  /* 0x000080400000791a */ /* 0x004fe80000000000 */
.L_x_116:
[----:B------:R-:W-:Y:S05]  /*6e30*/  BSYNC.RECONVERGENT B0 ;  /* 0x0000000000007941 */ /* 0x000fea0003800200 */
.L_x_115:
[----:B------:R-:W-:Y:S01]  /*6e40*/  BAR.SYNC.DEFER_BLOCKING 0x1, 0x80 ;  /* 0x0042000000007b1d */ /* 0x000fe20000010000 */
[----:B------:R-:W-:Y:S01]  /*6e50*/  ISETP.NE.AND P1, PT, R107, RZ, PT ;  /* 0x000000ff6b00720c */ /* 0x000fe20003f25270 */
[----:B------:R-:W-:Y:S01]  /*6e60*/  UISETP.NE.AND UP0, UPT, UR50, URZ, UPT ;  /* 0x000000ff3200728c */ /* 0x000fe2000bf05270 */
[----:B------:R-:W-:Y:S11]  /*6e70*/  LEA R2, R65, UR49, 0x3 ;  /* 0x0000003141027c11 */ /* 0x000ff6000f8e18ff */
[----:B------:R-:W-:Y:S01]  /*6e80*/  @P1 SHF.L.U32 R3, R97, 0x1f, RZ ;  /* 0x0000001f61031819 */ /* 0x000fe200000006ff */
[----:B------:R-:W-:Y:S06]  /*6e90*/  BRA.U !UP0, `(.L_x_117) ;  /* 0x0000000108247547 */ /* 0x000fec000b800000 */
[----:B------:R-:W-:Y:S01]  /*6ea0*/  IMAD.U32 R4, RZ, RZ, UR51 ;  /* 0x00000033ff047e24 */ /* 0x000fe2000f8e00ff */
[----:B------:R-:W-:Y:S01]  /*6eb0*/  MOV R0, UR45 ;  /* 0x0000002d00007c02 */ /* 0x000fe20008000f00 */
[----:B------:R-:W-:Y:S03]  /*6ec0*/  UIADD3 UR51, UPT, UPT, UR51, 0x1, URZ ;  /* 0x0000000133337890 */ /* 0x000fe6000fffe0ff */
[----:B------:R-:W-:Y:S01]  /*6ed0*/  @P1 LEA R4, R4, UR49, 0x3 ;  /* 0x0000003104041c11 */ /* 0x000fe2000f8e18ff */
[----:B------:R-:W-:Y:S04]  /*6ee0*/  UISETP.NE.AND UP0, UPT, UR51, 0x4, UPT ;  /* 0x000000043300788c */ /* 0x000fe8000bf05270 */
[----:B------:R-:W-:Y:S01]  /*6ef0*/  @P1 VIADD R4, R4, 0xd0 ;  /* 0x000000d004041836 */ /* 0x000fe20000000000 */
[----:B------:R-:W-:Y:S04]  /*6f00*/  USEL UR51, UR51, URZ, UP0 ;  /* 0x000000ff33337287 */ /* 0x000fe80008000000 */
[----:B------:R-:W-:Y:S04]  /*6f10*/  @P1 PRMT R0, R0, 0x654, R4 ;  /* 0x0000065400001816 */ /* 0x000fe80000000004 */
[----:B------:R2:W-:Y:S04]  /*6f20*/  @P1 SYNCS.ARRIVE.TRANS64.RED.A1T0 RZ, [R0+URZ], RZ ;  /* 0x000000ff00ff19a7 */ /* 0x0005e800081004ff */
.L_x_117:
[----:B------:R-:W4:Y:S01]  /*6f30*/  @P1 SYNCS.PHASECHK.TRANS64.TRYWAIT P0, [R2+URZ+0xb0], R3 ;  /* 0x0000b003020015a7 */ /* 0x000f2200080011ff */
[----:B------:R-:W-:Y:S01]  /*6f40*/  BSSY B1, `(.L_x_118) ;  /* 0x0000016000017945 */ /* 0x000fe20003800000 */
[----:B----4-:R-:W-:Y:S03]  /*6f50*/  @P1 SEL R66, RZ, 0x1, !P0 ;  /* 0x00000001ff421807 */ /* 0x010fe60004000000 */
[----:B------:R-:W-:Y:S05]  /*6f60*/  @!P1 BRA `(.L_x_119) ;  /* 0x00000000004c9947 */ /* 0x000fea0003800000 */
[----:B------:R-:W-:Y:S01]  /*6f70*/  ISETP.NE.AND P0, PT, R66, RZ, PT ;  /* 0x000000ff4200720c */ /* 0x000fe20003f05270 */
[----:B------:R-:W-:Y:S01]  /*6f80*/  BSSY B0, `(.L_x_120) ;  /* 0x000000b000007945 */ /* 0x000fe20003800000 */
[----:B------:R-:W-:Y:S11]  /*6f90*/  ISETP.NE.AND P1, PT, R67, RZ, PT ;  /* 0x000000ff4300720c */ /* 0x000ff60003f25270 */
[----:B------:R-:W-:Y:S02]  /*6fa0*/  @!UPT UIADD3 URZ, UPT, UPT, URZ, URZ, URZ ;  /* 0x000000fffffff290 */ /* 0x000fe4000fffe0ff */
[C---:B------:R-:W-:Y:S01]  /*6fb0*/  @P1 IMAD R6, R65.reuse, 0x2000, R100 ;  /* 0x0000200041061824 */ /* 0x040fe200078e0264 */
[C---:B------:R-:W-:Y:S01]  /*6fc0*/  @P1 LEA R4, R65.reuse, R98, 0xd ;  /* 0x0000006241041211 */ /* 0x040fe200078e68ff */
[C---:B------:R-:W-:Y:S02]  /*6fd0*/  @P1 IMAD R5, R65.reuse, 0x2000, R99 ;  /* 0x0000200041051824 */ /* 0x040fe400078e0263 */
[----:B------:R-:W-:Y:S01]  /*6fe0*/  @P1 IMAD R3, R65, 0x2000, R106 ;  /* 0x0000200041031824 */ /* 0x000fe200078e026a */
[----:B------:R-:W-:Y:S06]  /*6ff0*/  @P0 BRA `(.L_x_121) ;  /* 0x00000000000c0947 */ /* 0x000fec0003800000 */
[----:B--2---:R-:W-:Y:S04]  /*7000*/  SHF.L.U32 R0, R97, 0x1f, RZ ;  /* 0x0000001f61007819 */ /* 0x004fe800000006ff */
[----:B------:R-:W2:Y:S02]  /*7010*/  SYNCS.PHASECHK.TRANS64.TRYWAIT P0, [R2+URZ+0xb0], R0 ;  /* 0x0000b000020075a7 */ /* 0x000ea400080011ff */
[----:B--2---:R-:W-:Y:S05]  /*7020*/  @!P0 BRA `(.L_x_122) ;  /* 0x0000003000e48947 */ /* 0x004fea0003800000 */
.L_x_121:
[----:B------:R-:W-:Y:S05]  /*7030*/  BSYNC B0 ;  /* 0x0000000000007941 */ /* 0x000fea0003800000 */
.L_x_120:
[----:B------:R-:W-:Y:S02]  /*7040*/  ISETP.NE.AND P0, PT, R67, RZ, PT ;  /* 0x000000ff4300720c */ /* 0x000fe40003f05270 */
[----:B------:R-:W-:Y:S11]  /*7050*/  IADD3 R65, PT, PT, R65, 0x1, RZ ;  /* 0x0000000141417810 */ /* 0x000ff60007ffe0ff */
[----:B------:R4:W1:Y:S04]  /*7060*/  @P0 LDS.128 R56, [R6] ;  /* 0x0000000006380984 */ /* 0x0008680000000c00 */
[----:B------:R4:W1:Y:S04]  /*7070*/  @P0 LDS.128 R60, [R5+0x10] ;  /* 0x00001000053c0984 */ /* 0x0008680000000c00 */
[----:B------:R4:W1:Y:S04]  /*7080*/  @P0 LDS.128 R68, [R4+0x20] ;  /* 0x0000200004440984 */ /* 0x0008680000000c00 */
[----:B------:R4:W1:Y:S02]  /*7090*/  @P0 LDS.128 R76, [R3+0x30] ;  /* 0x00003000034c0984 */ /* 0x0008640000000c00 */
.L_x_119:
[----:B------:R-:W-:Y:S05]  /*70a0*/  BSYNC B1 ;  /* 0x0000000000017941 */ /* 0x000fea0003800000 */
.L_x_118:
[----:B--2---:R-:W-:Y:S05]  /*70b0*/  VIADD R0, R48, 0x20 ;  /* 0x0000002030007836 */ /* 0x004fea0000000000 */
[----:B------:R-:W-:Y:S04]  /*70c0*/  SHF.R.U32.HI R0, RZ, 0x15, R0 ;  /* 0x00000015ff007819 */ /* 0x000fe80000011600 */
[----:B------:R-:W-:Y:S11]  /*70d0*/  LOP3.LUT P0, RZ, R0, 0x3, R92, 0x48, !PT ;  /* 0x0000000300ff7812 */ /* 0x000ff6000780485c */
[----:B------:R-:W-:Y:S02]  /*70e0*/  @!UPT UIADD3 URZ, UPT, UPT, URZ, URZ, URZ ;  /* 0x000000fffffff290 */ /* 0x000fe4000fffe0ff */
[----:B------:R-:W-:Y:S05]  /*70f0*/  @!P0 BRA `(.L_x_123) ;  /* 0x0000000000408947 */ /* 0x000fea0003800000 */
[----:B------:R-:W2:Y:S01]  /*7100*/  LDCU.64 UR8, c[0x4][0x70] ;  /* 0x01000e00ff0877ac */ /* 0x000ea20008000a00 */
[----:B----4-:R-:W-:Y:S01]  /*7110*/  MOV R3, 0x0 ;  /* 0x0000000000037802 */ /* 0x010fe20000000f00 */
[----:B------:R-:W-:Y:S02]  /*7120*/  HFMA2 R12, -RZ, RZ, 0, 5.9604644775390625e-08 ;  /* 0x00000001ff0c7431 */ /* 0x000fe400000001ff */
[----:B-1----:R-:W-:Y:S02]  /*7130*/  IMAD.MOV.U32 R8, RZ, RZ, 0x192 ;  /* 0x00000192ff087424 */ /* 0x002fe400078e00ff */
[----:B------:R-:W-:Y:S01]  /*7140*/  IMAD.MOV.U32 R13, RZ, RZ, RZ ;  /* 0x000000ffff0d7224 */ /* 0x000fe200078e00ff */
[----:B------:R-:W1:Y:S01]  /*7150*/  LDCU.64 UR6, c[0x4][0x78] ;  /* 0x01000f00ff0677ac */ /* 0x000e620008000a00 */
[----:B------:R-:W4:Y:S01]  /*7160*/  LDC.64 R2, c[0x4][R3] ;  /* 0x0100000003027b82 */ /* 0x000f220000000a00 */
[----:B------:R-:W5:Y:S01]  /*7170*/  LDCU.64 UR4, c[0x4][0x10] ;  /* 0x01000200ff0477ac */ /* 0x000f620008000a00 */
[----:B--2---:R-:W-:Y:S01]  /*7180*/  MOV R5, UR9 ;  /* 0x0000000900057c02 */ /* 0x004fe20008000f00 */
[----:B------:R-:W-:Y:S01]  /*7190*/  IMAD.U32 R4, RZ, RZ, UR8 ;  /* 0x00000008ff047e24 */ /* 0x000fe2000f8e00ff */
[----:B-1----:R-:W-:Y:S01]  /*71a0*/  MOV R7, UR7 ;  /* 0x0000000700077c02 */ /* 0x002fe20008000f00 */
[----:B------:R-:W-:Y:S01]  /*71b0*/  IMAD.U32 R6, RZ, RZ, UR6 ;  /* 0x00000006ff067e24 */ /* 0x000fe2000f8e00ff */
[----:B-----5:R-:W-:Y:S01]  /*71c0*/  MOV R11, UR5 ;  /* 0x00000005000b7c02 */ /* 0x020fe20008000f00 */
[----:B------:R-:W-:Y:S02]  /*71d0*/  IMAD.U32 R10, RZ, RZ, UR4 ;  /* 0x00000004ff0a7e24 */ /* 0x000fe4000f8e00ff */
[----:B------:R-:W-:Y:S07]  /*71e0*/  LEPC R20, `(.L_x_123) ;  /* 0x000000001014794e */ /* 0x000fee0000000000 */
[----:B---34-:R-:W-:Y:S05]  /*71f0*/  CALL.ABS.NOINC R2 ;  /* 0x0000000002007343 */ /* 0x018fea0003c00000 */
.L_x_123:
[----:B------:R-:W-:Y:S01]  /*7200*/  ISETP.NE.AND P6, PT, R107, RZ, PT ;  /* 0x000000ff6b00720c */ /* 0x000fe20003fc5270 */
[----:B------:R-:W-:Y:S05]  /*7210*/  WARPSYNC.ALL ;  /* 0x0000000000007948 */ /* 0x000fea0003800000 */
[----:B------:R-:W-:Y:S01]  /*7220*/  R2UR UR4, R48 ;  /* 0x00000000300472ca */ /* 0x000fe200000e0000 */
[----:B------:R-:W-:Y:S01]  /*7230*/  BSSY.RECONVERGENT B0, `(.L_x_124) ;  /* 0x000008f000007945 */ /* 0x000fe20003800200 */
[----:B------:R-:W-:Y:S02]  /*7240*/  MOV R50, UR51 ;  /* 0x0000003300327c02 */ /* 0x000fe40008000f00 */
[----:B-1--4-:R-:W-:Y:S02]  /*7250*/  SHF.L.U32 R3, R56, 0x10, RZ ;  /* 0x0000001038037819 */ /* 0x012fe400000006ff */
[----:B------:R-:W-:Y:S02]  /*7260*/  MOV R72, UR45 ;  /* 0x0000002d00487c02 */ /* 0x000fe40008000f00 */
[----:B------:R-:W-:Y:S02]  /*7270*/  @P6 LEA R50, R50, UR49, 0x3 ;  /* 0x0000003132326c11 */ /* 0x000fe4000f8e18ff */
[C---:B------:R-:W-:Y:S02]  /*7280*/  LOP3.LUT R51, R57.reuse, 0xffff0000, RZ, 0xc0, !PT ;  /* 0xffff000039337812 */ /* 0x040fe400078ec0ff */
[----:B------:R-:W-:Y:S01]  /*7290*/  @P6 IADD3 R50, PT, PT, R50, 0xd0, RZ ;  /* 0x000000d032326810 */ /* 0x000fe20007ffe0ff */
[----:B------:R-:W1:Y:S01]  /*72a0*/  LDTM.x32 R4, tmem[UR4+0x20] ;  /* 0x00002004000479ee */ /* 0x000e6200082c0000 */
[----:B------:R-:W-:Y:S02]  /*72b0*/  ISETP.NE.AND P0, PT, R102, RZ, PT ;  /* 0x000000ff6600720c */ /* 0x000fe40003f05270 */
[----:B------:R-:W-:Y:S02]  /*72c0*/  @P6 PRMT R72, R72, 0x654, R50 ;  /* 0x0000065448486816 */ /* 0x000fe40000000032 */
[----:B------:R-:W-:Y:S01]  /*72d0*/  SHF.L.U32 R50, R57, 0x10, RZ ;  /* 0x0000001039327819 */ /* 0x000fe200000006ff */
[C---:B-1----:R-:W-:Y:S01]  /*72e0*/  FMUL R0, R47.reuse, R4 ;  /* 0x000000042f007220 */ /* 0x042fe20000400000 */
[----:B------:R-:W-:Y:S01]  /*72f0*/  LOP3.LUT R4, R56, 0xffff0000, RZ, 0xc0, !PT ;  /* 0xffff000038047812 */ /* 0x000fe200078ec0ff */
[C---:B------:R-:W-:Y:S01]  /*7300*/  FMUL R2, R47.reuse, R5 ;  /* 0x000000052f027220 */ /* 0x040fe20000400000 */
[----:B------:R-:W-:Y:S01]  /*7310*/  FMUL R7, R47, R7 ;  /* 0x000000072f077220 */ /* 0x000fe20000400000 */
[----:B------:R-:W-:Y:S01]  /*7320*/  FFMA R0, R49, R3, R0 ;  /* 0x0000000331007223 */ /* 0x000fe20000000000 */
[----:B------:R-:W-:Y:S01]  /*7330*/  FMUL R3, R47, R6 ;  /* 0x000000062f037220 */ /* 0x000fe20000400000 */
[----:B------:R-:W-:Y:S01]  /*7340*/  FFMA R2, R49, R4, R2 ;  /* 0x0000000431027223 */ /* 0x000fe20000000002 */
[C---:B------:R-:W-:Y:S01]  /*7350*/  FMUL R4, R47.reuse, R8 ;  /* 0x000000082f047220 */ /* 0x040fe20000400000 */
[C---:B------:R-:W-:Y:S01]  /*7360*/  FMUL R8, R47.reuse, R12 ;  /* 0x0000000c2f087220 */ /* 0x040fe20000400000 */
[C---:B------:R-:W-:Y:S01]  /*7370*/  FMUL R12, R47.reuse, R16 ;  /* 0x000000102f0c7220 */ /* 0x040fe20000400000 */
[C---:B------:R-:W-:Y:S01]  /*7380*/  FMUL R16, R47.reuse, R20 ;  /* 0x000000142f107220 */ /* 0x040fe20000400000 */
[----:B------:R-:W-:Y:S01]  /*7390*/  F2FP.BF16.F32.PACK_AB R52, R2, R0 ;  /* 0x000000000234723e */ /* 0x000fe200000010ff */
[C---:B------:R-:W-:Y:S01]  /*73a0*/  FMUL R20, R47.reuse, R24 ;  /* 0x000000182f147220 */ /* 0x040fe20000400000 */
[C---:B------:R-:W-:Y:S01]  /*73b0*/  LOP3.LUT R0, R58.reuse, 0xffff0000, RZ, 0xc0, !PT ;  /* 0xffff00003a007812 */ /* 0x040fe200078ec0ff */
[----:B------:R-:W-:Y:S01]  /*73c0*/  FMUL R24, R47, R28 ;  /* 0x0000001c2f187220 */ /* 0x000fe20000400000 */
[----:B------:R-:W-:Y:S01]  /*73d0*/  SHF.L.U32 R2, R59, 0x10, RZ ;  /* 0x000000103b027819 */ /* 0x000fe200000006ff */
[C---:B------:R-:W-:Y:S01]  /*73e0*/  FMUL R28, R47.reuse, R32 ;  /* 0x000000202f1c7220 */ /* 0x040fe20000400000 */
[----:B------:R-:W-:Y:S01]  /*73f0*/  SHF.L.U32 R32, R58, 0x10, RZ ;  /* 0x000000103a207819 */ /* 0x000fe200000006ff */
[----:B------:R-:W-:Y:S01]  /*7400*/  FMUL R5, R47, R9 ;  /* 0x000000092f057220 */ /* 0x000fe20000400000 */
[C---:B------:R-:W-:Y:S01]  /*7410*/  FFMA R3, R49.reuse, R50, R3 ;  /* 0x0000003231037223 */ /* 0x040fe20000000003 */
[----:B------:R-:W-:Y:S01]  /*7420*/  FFMA R7, R49, R51, R7 ;  /* 0x0000003331077223 */ /* 0x000fe20000000007 */
[----:B------:R-:W-:Y:S01]  /*7430*/  FMUL R6, R47, R10 ;  /* 0x0000000a2f067220 */ /* 0x000fe20000400000 */
[----:B------:R-:W-:Y:S01]  /*7440*/  FFMA R4, R49, R32, R4 ;  /* 0x0000002031047223 */ /* 0x000fe20000000004 */
[----:B------:R-:W-:Y:S01]  /*7450*/  LOP3.LUT R32, R59, 0xffff0000, RZ, 0xc0, !PT ;  /* 0xffff00003b207812 */ /* 0x000fe200078ec0ff */
[----:B------:R-:W-:Y:S01]  /*7460*/  FFMA R5, R49, R0, R5 ;  /* 0x0000000031057223 */ /* 0x000fe20000000005 */
[C---:B------:R-:W-:Y:S01]  /*7470*/  SHF.L.U32 R0, R60.reuse, 0x10, RZ ;  /* 0x000000103c007819 */ /* 0x040fe200000006ff */
[----:B------:R-:W-:Y:S01]  /*7480*/  FMUL R11, R47, R11 ;  /* 0x0000000b2f0b7220 */ /* 0x000fe20000400000 */
[----:B------:R-:W-:Y:S01]  /*7490*/  F2FP.BF16.F32.PACK_AB R53, R7, R3 ;  /* 0x000000030735723e */ /* 0x000fe200000010ff */
[C---:B------:R-:W-:Y:S01]  /*74a0*/  FFMA R6, R49.reuse, R2, R6 ;  /* 0x0000000231067223 */ /* 0x040fe20000000006 */
[----:B------:R-:W-:Y:S01]  /*74b0*/  LOP3.LUT R2, R60, 0xffff0000, RZ, 0xc0, !PT ;  /* 0xffff00003c027812 */ /* 0x000fe200078ec0ff */
[----:B------:R-:W-:Y:S01]  /*74c0*/  FFMA R11, R49, R32, R11 ;  /* 0x00000020310b7223 */ /* 0x000fe2000000000b */
[----:B------:R-:W-:Y:S01]  /*74d0*/  SHF.L.U32 R3, R61, 0x10, RZ ;  /* 0x000000103d037819 */ /* 0x000fe200000006ff */
[----:B------:R-:W-:Y:S01]  /*74e0*/  FFMA R8, R49, R0, R8 ;  /* 0x0000000031087223 */ /* 0x000fe20000000008 */
[----:B------:R-:W-:Y:S01]  /*74f0*/  LOP3.LUT R0, R61, 0xffff0000, RZ, 0xc0, !PT ;  /* 0xffff00003d007812 */ /* 0x000fe200078ec0ff */
[----:B------:R-:W-:Y:S01]  /*7500*/  FMUL R9, R47, R13 ;  /* 0x0000000d2f097220 */ /* 0x000fe20000400000 */
[----:B------:R-:W-:Y:S01]  /*7510*/  F2FP.BF16.F32.PACK_AB R54, R5, R4 ;  /* 0x000000040536723e */ /* 0x000fe200000010ff */
[----:B------:R-:W-:Y:S01]  /*7520*/  FMUL R10, R47, R14 ;  /* 0x0000000e2f0a7220 */ /* 0x000fe20000400000 */
[----:B------:R-:W-:Y:S01]  /*7530*/  F2FP.BF16.F32.PACK_AB R55, R11, R6 ;  /* 0x000000060b37723e */ /* 0x000fe200000010ff */
[----:B------:R-:W-:Y:S01]  /*7540*/  FMUL R15, R47, R15 ;  /* 0x0000000f2f0f7220 */ /* 0x000fe20000400000 */
[----:B------:R-:W-:Y:S01]  /*7550*/  SHF.L.U32 R4, R77, 0x10, RZ ;  /* 0x000000104d047819 */ /* 0x000fe200000006ff */
[C---:B------:R-:W-:Y:S01]  /*7560*/  FFMA R9, R49.reuse, R2, R9 ;  /* 0x0000000231097223 */ /* 0x040fe20000000009 */
[C---:B------:R-:W-:Y:S01]  /*7570*/  SHF.L.U32 R2, R62.reuse, 0x10, RZ ;  /* 0x000000103e027819 */ /* 0x040fe200000006ff */
[C---:B------:R-:W-:Y:S01]  /*7580*/  FFMA R10, R49.reuse, R3, R10 ;  /* 0x00000003310a7223 */ /* 0x040fe2000000000a */
[----:B------:R-:W-:Y:S01]  /*7590*/  LOP3.LUT R3, R62, 0xffff0000, RZ, 0xc0, !PT ;  /* 0xffff00003e037812 */ /* 0x000fe200078ec0ff */
[----:B------:R-:W-:Y:S01]  /*75a0*/  FFMA R15, R49, R0, R15 ;  /* 0x00000000310f7223 */ /* 0x000fe2000000000f */
[----:B------:R-:W-:Y:S01]  /*75b0*/  SHF.L.U32 R0, R63, 0x10, RZ ;  /* 0x000000103f007819 */ /* 0x000fe200000006ff */
[----:B------:R-:W-:Y:S01]  /*75c0*/  FMUL R13, R47, R17 ;  /* 0x000000112f0d7220 */ /* 0x000fe20000400000 */
[----:B------:R-:W-:Y:S01]  /*75d0*/  F2FP.BF16.F32.PACK_AB R8, R9, R8 ;  /* 0x000000080908723e */ /* 0x000fe200000010ff */
[----:B------:R-:W-:Y:S01]  /*75e0*/  FMUL R14, R47, R18 ;  /* 0x000000122f0e7220 */ /* 0x000fe20000400000 */
[----:B------:R-:W-:Y:S01]  /*75f0*/  F2FP.BF16.F32.PACK_AB R9, R15, R10 ;  /* 0x0000000a0f09723e */ /* 0x000fe200000010ff */
[----:B------:R-:W-:Y:S01]  /*7600*/  FFMA R12, R49, R2, R12 ;  /* 0x00000002310c7223 */ /* 0x000fe2000000000c */
[----:B------:R-:W-:Y:S01]  /*7610*/  LOP3.LUT R2, R63, 0xffff0000, RZ, 0xc0, !PT ;  /* 0xffff00003f027812 */ /* 0x000fe200078ec0ff */
[----:B------:R-:W-:Y:S01]  /*7620*/  FFMA R13, R49, R3, R13 ;  /* 0x00000003310d7223 */ /* 0x000fe2000000000d */
[----:B------:R-:W-:Y:S01]  /*7630*/  SHF.L.U32 R3, R69, 0x10, RZ ;  /* 0x0000001045037819 */ /* 0x000fe200000006ff */
[----:B------:R-:W-:Y:S01]  /*7640*/  FFMA R14, R49, R0, R14 ;  /* 0x00000000310e7223 */ /* 0x000fe2000000000e */
[C---:B------:R-:W-:Y:S01]  /*7650*/  SHF.L.U32 R0, R68.reuse, 0x10, RZ ;  /* 0x0000001044007819 */ /* 0x040fe200000006ff */
[----:B------:R-:W-:Y:S01]  /*7660*/  FMUL R19, R47, R19 ;  /* 0x000000132f137220 */ /* 0x000fe20000400000 */
[----:B------:R-:W-:Y:S01]  /*7670*/  F2FP.BF16.F32.PACK_AB R10, R13, R12 ;  /* 0x0000000c0d0a723e */ /* 0x000fe200000010ff */
[----:B------:R-:W-:Y:S01]  /*7680*/  FMUL R17, R47, R21 ;  /* 0x000000152f117220 */ /* 0x000fe20000400000 */
[----:B------:R-:W-:Y:S01]  /*7690*/  LOP3.LUT R5, R79, 0xffff0000, RZ, 0xc0, !PT ;  /* 0xffff00004f057812 */ /* 0x000fe200078ec0ff */
[C---:B------:R-:W-:Y:S01]  /*76a0*/  FFMA R19, R49.reuse, R2, R19 ;  /* 0x0000000231137223 */ /* 0x040fe20000000013 */
[----:B------:R-:W-:Y:S01]  /*76b0*/  LOP3.LUT R2, R68, 0xffff0000, RZ, 0xc0, !PT ;  /* 0xffff000044027812 */ /* 0x000fe200078ec0ff */
[----:B------:R1:W-:Y:S01]  /*76c0*/  STS.128 [R100+0x2000], R52 ;  /* 0x0020003464007388 */ /* 0x0003e20000000c00 */
[----:B------:R-:W-:Y:S01]  /*76d0*/  FFMA R16, R49, R0, R16 ;  /* 0x0000000031107223 */ /* 0x000fe20000000010 */
[----:B------:R-:W-:Y:S01]  /*76e0*/  LOP3.LUT R0, R69, 0xffff0000, RZ, 0xc0, !PT ;  /* 0xffff000045007812 */ /* 0x000fe200078ec0ff */
[----:B------:R-:W-:Y:S01]  /*76f0*/  FMUL R18, R47, R22 ;  /* 0x000000162f127220 */ /* 0x000fe20000400000 */
[----:B------:R-:W-:Y:S01]  /*7700*/  F2FP.BF16.F32.PACK_AB R11, R19, R14 ;  /* 0x0000000e130b723e */ /* 0x000fe200000010ff */
[----:B------:R-:W-:Y:S01]  /*7710*/  FMUL R23, R47, R23 ;  /* 0x000000172f177220 */ /* 0x000fe20000400000 */
[C---:B------:R-:W-:Y:S01]  /*7720*/  FFMA R17, R49.reuse, R2, R17 ;  /* 0x0000000231117223 */ /* 0x040fe20000000011 */
[C---:B------:R-:W-:Y:S01]  /*7730*/  SHF.L.U32 R2, R70.reuse, 0x10, RZ ;  /* 0x0000001046027819 */ /* 0x040fe200000006ff */
[----:B------:R-:W-:Y:S01]  /*7740*/  FFMA R18, R49, R3, R18 ;  /* 0x0000000331127223 */ /* 0x000fe20000000012 */
[----:B------:R-:W-:Y:S01]  /*7750*/  SHF.L.U32 R3, R71, 0x10, RZ ;  /* 0x0000001047037819 */ /* 0x000fe200000006ff */
[----:B------:R1:W-:Y:S01]  /*7760*/  STS.128 [R99+0x2010], R8 ;  /* 0x0020100863007388 */ /* 0x0003e20000000c00 */
[----:B------:R-:W-:Y:S01]  /*7770*/  F2FP.BF16.F32.PACK_AB R16, R17, R16 ;  /* 0x000000101110723e */ /* 0x000fe200000010ff */
[----:B------:R-:W-:Y:S01]  /*7780*/  FFMA R23, R49, R0, R23 ;  /* 0x0000000031177223 */ /* 0x000fe20000000017 */
[----:B------:R-:W-:Y:S01]  /*7790*/  LOP3.LUT R0, R70, 0xffff0000, RZ, 0xc0, !PT ;  /* 0xffff000046007812 */ /* 0x000fe200078ec0ff */
[C---:B------:R-:W-:Y:S01]  /*77a0*/  FMUL R21, R47.reuse, R25 ;  /* 0x000000192f157220 */ /* 0x040fe20000400000 */
[----:B------:R-:W-:Y:S01]  /*77b0*/  FMUL R22, R47, R26 ;  /* 0x0000001a2f167220 */ /* 0x000fe20000400000 */
[C---:B------:R-:W-:Y:S01]  /*77c0*/  FFMA R20, R49.reuse, R2, R20 ;  /* 0x0000000231147223 */ /* 0x040fe20000000014 */
[C---:B------:R-:W-:Y:S01]  /*77d0*/  SHF.L.U32 R2, R76.reuse, 0x10, RZ ;  /* 0x000000104c027819 */ /* 0x040fe200000006ff */
[----:B------:R-:W-:Y:S01]  /*77e0*/  FFMA R21, R49, R0, R21 ;  /* 0x0000000031157223 */ /* 0x000fe20000000015 */
[----:B------:R-:W-:Y:S01]  /*77f0*/  LOP3.LUT R0, R71, 0xffff0000, RZ, 0xc0, !PT ;  /* 0xffff000047007812 */ /* 0x000fe200078ec0ff */
[----:B------:R-:W-:Y:S01]  /*7800*/  FFMA R22, R49, R3, R22 ;  /* 0x0000000331167223 */ /* 0x000fe20000000016 */
[C---:B------:R-:W-:Y:S01]  /*7810*/  FMUL R27, R47.reuse, R27 ;  /* 0x0000001b2f1b7220 */ /* 0x040fe20000400000 */
[----:B------:R-:W-:Y:S01]  /*7820*/  LOP3.LUT R3, R76, 0xffff0000, RZ, 0xc0, !PT ;  /* 0xffff00004c037812 */ /* 0x000fe200078ec0ff */
[C---:B------:R-:W-:Y:S01]  /*7830*/  FMUL R25, R47.reuse, R29 ;  /* 0x0000001d2f197220 */ /* 0x040fe20000400000 */
[----:B------:R-:W-:Y:S01]  /*7840*/  FMUL R26, R47, R30 ;  /* 0x0000001e2f1a7220 */ /* 0x000fe20000400000 */
[C---:B------:R-:W-:Y:S01]  /*7850*/  FFMA R27, R49.reuse, R0, R27 ;  /* 0x00000000311b7223 */ /* 0x040fe2000000001b */
[----:B------:R-:W-:Y:S01]  /*7860*/  FFMA R24, R49, R2, R24 ;  /* 0x0000000231187223 */ /* 0x000fe20000000018 */
[----:B------:R-:W-:Y:S01]  /*7870*/  LOP3.LUT R0, R77, 0xffff0000, RZ, 0xc0, !PT ;  /* 0xffff00004d007812 */ /* 0x000fe200078ec0ff */
[----:B------:R-:W-:Y:S01]  /*7880*/  FFMA R25, R49, R3, R25 ;  /* 0x0000000331197223 */ /* 0x000fe20000000019 */
[----:B------:R-:W-:Y:S01]  /*7890*/  FMUL R31, R47, R31 ;  /* 0x0000001f2f1f7220 */ /* 0x000fe20000400000 */
[C---:B------:R-:W-:Y:S01]  /*78a0*/  SHF.L.U32 R2, R78.reuse, 0x10, RZ ;  /* 0x000000104e027819 */ /* 0x040fe200000006ff */
[----:B------:R-:W-:Y:S01]  /*78b0*/  FFMA R26, R49, R4, R26 ;  /* 0x00000004311a7223 */ /* 0x000fe2000000001a */
[----:B------:R-:W-:Y:S01]  /*78c0*/  LOP3.LUT R3, R78, 0xffff0000, RZ, 0xc0, !PT ;  /* 0xffff00004e037812 */ /* 0x000fe200078ec0ff */
[----:B------:R-:W-:Y:S01]  /*78d0*/  FMUL R29, R47, R33 ;  /* 0x000000212f1d7220 */ /* 0x000fe20000400000 */
[----:B------:R-:W-:Y:S01]  /*78e0*/  SHF.L.U32 R4, R79, 0x10, RZ ;  /* 0x000000104f047819 */ /* 0x000fe200000006ff */
[----:B------:R-:W-:Y:S01]  /*78f0*/  FMUL R30, R47, R34 ;  /* 0x000000222f1e7220 */ /* 0x000fe20000400000 */
[----:B------:R-:W-:Y:S01]  /*7900*/  F2FP.BF16.F32.PACK_AB R17, R23, R18 ;  /* 0x000000121711723e */ /* 0x000fe200000010ff */
[----:B------:R-:W-:Y:S01]  /*7910*/  FFMA R31, R49, R0, R31 ;  /* 0x00000000311f7223 */ /* 0x000fe2000000001f */
[----:B------:R-:W-:Y:S01]  /*7920*/  FMUL R35, R47, R35 ;  /* 0x000000232f237220 */ /* 0x000fe20000400000 */
[----:B------:R-:W-:Y:S01]  /*7930*/  F2FP.BF16.F32.PACK_AB R18, R21, R20 ;  /* 0x000000141512723e */ /* 0x000fe200000010ff */
[----:B------:R-:W-:Y:S01]  /*7940*/  FFMA R28, R49, R2, R28 ;  /* 0x00000002311c7223 */ /* 0x000fe2000000001c */
[----:B------:R-:W-:Y:S01]  /*7950*/  F2FP.BF16.F32.PACK_AB R19, R27, R22 ;  /* 0x000000161b13723e */ /* 0x000fe200000010ff */
[C---:B------:R-:W-:Y:S01]  /*7960*/  FFMA R29, R49.reuse, R3, R29 ;  /* 0x00000003311d7223 */ /* 0x040fe2000000001d */
[C---:B------:R-:W-:Y:S01]  /*7970*/  FFMA R30, R49.reuse, R4, R30 ;  /* 0x00000004311e7223 */ /* 0x040fe2000000001e */
[----:B------:R-:W-:Y:S01]  /*7980*/  FFMA R35, R49, R5, R35 ;  /* 0x0000000531237223 */ /* 0x000fe20000000023 */
[----:B------:R-:W-:Y:S01]  /*7990*/  F2FP.BF16.F32.PACK_AB R24, R25, R24 ;  /* 0x000000181918723e */ /* 0x000fe200000010ff */
[----:B------:R1:W-:Y:S01]  /*79a0*/  STS.128 [R98+0x2020], R16 ;  /* 0x0020201062007388 */ /* 0x0003e20000000c00 */
[----:B------:R-:W-:Y:S02]  /*79b0*/  F2FP.BF16.F32.PACK_AB R25, R31, R26 ;  /* 0x0000001a1f19723e */ /* 0x000fe400000010ff */
[----:B------:R-:W-:Y:S02]  /*79c0*/  F2FP.BF16.F32.PACK_AB R26, R29, R28 ;  /* 0x0000001c1d1a723e */ /* 0x000fe400000010ff */
[----:B------:R-:W-:Y:S02]  /*79d0*/  F2FP.BF16.F32.PACK_AB R27, R35, R30 ;  /* 0x0000001e231b723e */ /* 0x000fe400000010ff */
[----:B------:R-:W-:Y:S02]  /*79e0*/  LEA R0, R65, UR49, 0x3 ;  /* 0x0000003141007c11 */ /* 0x000fe4000f8e18ff */
[----:B------:R-:W-:Y:S01]  /*79f0*/  @P6 SHF.L.U32 R2, R97, 0x1f, RZ ;  /* 0x0000001f61026819 */ /* 0x000fe200000006ff */
        /* <DEDUP_REMOVED lines=9> */
[----:B------:R-:W-:Y:S02]  /*7a90*/  UIADD3 UR8, UP0, UPT, UR52, 0xa80, URZ ;  /* 0x00000a8034087890 */ /* 0x000fe4000ff1e0ff */
[----:B------:R-:W-:Y:S02]  /*7aa0*/  UIADD3 UR5, UPT, UPT, UR37, 0x20, URZ ;  /* 0x0000002025057890 */ /* 0x000fe4000fffe0ff */
[----:B------:R-:W-:Y:S02]  /*7ab0*/  UIADD3 UR4, UPT, UPT, UR49, 0x2200, URZ ;  /* 0x0000220031047890 */ /* 0x000fe4000fffe0ff */
[----:B------:R-:W-:Y:S01]  /*7ac0*/  UIADD3.X UR9, UPT, UPT, URZ, UR53, URZ, UP0, !UPT ;  /* 0x00000035ff097290 */ /* 0x000fe200087fe4ff */
[----:B------:R-:W-:Y:S01]  /*7ad0*/  UMOV UR6, UR38 ;  /* 0x0000002600067c82 */ /* 0x000fe20008000000 */
[----:B------:R-:W-:Y:S07]  /*7ae0*/  UMOV UR7, UR44 ;  /* 0x0000002c00077c82 */ /* 0x000fee0008000000 */
[----:B------:R2:W-:Y:S01]  /*7af0*/  UTMASTG.3D [UR4], [UR8] ;  /* 0x00000004080073b5 */ /* 0x0005e20008010000 */
[----:B------:R0:W-:Y:S01]  /*7b00*/  UTMACMDFLUSH ;  /* 0x00000000000079b7 */ /* 0x0001e20000000000 */
[----:B--2---:R-:W-:Y:S04]  /*7b10*/  DEPBAR.LE SB0, 0x1 ;  /* 0x000080400000791a */ /* 0x004fe80000000000 */
.L_x_125:
[----:B------:R-:W-:Y:S05]  /*7b20*/  BSYNC.RECONVERGENT B0 ;  /* 0x0000000000007941 */ /* 0x000fea0003800200 */
.L_x_124:
[----:B------:R-:W-:Y:S01]  /*7b30*/  BAR.SYNC.DEFER_BLOCKING 0x1, 0x80 ;  /* 0x0042000000007b1d */ /* 0x000fe20000010000 */
[----:B------:R-:W-:Y:S04]  /*7b40*/  UIADD3 UR36, UPT, UPT, UR51, 0x1, URZ ;  /* 0x0000000133247890 */ /* 0x000fe8000fffe0ff */
[----:B------:R-:W-:Y:S04]  /*7b50*/  UISETP.NE.AND UP0, UPT, UR36, 0x4, UPT ;  /* 0x000000042400788c */ /* 0x000fe8000bf05270 */
[----:B------:R-:W-:Y:S01]  /*7b60*/  USEL UR36, UR36, URZ, UP0 ;  /* 0x000000ff24247287 */ /* 0x000fe20008000000 */
[----:B------:R2:W-:Y:S01]  /*7b70*/  @P6 SYNCS.ARRIVE.TRANS64.RED.A1T0 RZ, [R72+URZ], RZ ;  /* 0x000000ff48ff69a7 */ /* 0x0005e200081004ff */
[----:B------:R-:W-:Y:S01]  /*7b80*/  BSSY B1, `(.L_x_126) ;  /* 0x0000017000017945 */ /* 0x000fe20003800000 */
[----:B------:R-:W4:Y:S02]  /*7b90*/  @P6 SYNCS.PHASECHK.TRANS64.TRYWAIT P0, [R0+URZ+0xb0], R2 ;  /* 0x0000b002000065a7 */ /* 0x000f2400080011ff */
[----:B----4-:R-:W-:Y:S01]  /*7ba0*/  @P6 SEL R66, RZ, 0x1, !P0 ;  /* 0x00000001ff426807 */ /* 0x010fe20004000000 */
[----:B--2---:R-:W-:Y:S06]  /*7bb0*/  @!P6 BRA `(.L_x_127) ;  /* 0x00000000004ce947 */ /* 0x004fec0003800000 */
        /* <DEDUP_REMOVED lines=9> */
[----:B------:R-:W-:Y:S04]  /*7c50*/  SHF.L.U32 R6, R97, 0x1f, RZ ;  /* 0x0000001f61067819 */ /* 0x000fe800000006ff */
[----:B------:R-:W2:Y:S02]  /*7c60*/  SYNCS.PHASECHK.TRANS64.TRYWAIT P0, [R0+URZ+0xb0], R6 ;  /* 0x0000b006000075a7 */ /* 0x000ea400080011ff */
[----:B--2---:R-:W-:Y:S05]  /*7c70*/  @!P0 BRA `(.L_x_130) ;  /* 0x0000002400e48947 */ /* 0x004fea0003800000 */
.L_x_129:
[----:B------:R-:W-:Y:S05]  /*7c80*/  BSYNC B0 ;  /* 0x0000000000007941 */ /* 0x000fea0003800000 */
.L_x_128:
[----:B------:R-:W-:Y:S02]  /*7c90*/  ISETP.NE.AND P0, PT, R67, RZ, PT ;  /* 0x000000ff4300720c */ /* 0x000fe40003f05270 */
[----:B------:R-:W-:Y:S11]  /*7ca0*/  IADD3 R65, PT, PT, R65, 0x1, RZ ;  /* 0x0000000141417810 */ /* 0x000ff60007ffe0ff */
[----:B------:R4:W1:Y:S04]  /*7cb0*/  @P0 LDS.128 R56, [R5] ;  /* 0x0000000005380984 */ /* 0x0008680000000c00 */
[----:B------:R4:W1:Y:S04]  /*7cc0*/  @P0 LDS.128 R60, [R4+0x10] ;  /* 0x00001000043c0984 */ /* 0x0008680000000c00 */
[----:B------:R4:W1:Y:S04]  /*7cd0*/  @P0 LDS.128 R68, [R3+0x20] ;  /* 0x0000200003440984 */ /* 0x0008680000000c00 */
[----:B------:R4:W1:Y:S02]  /*7ce0*/  @P0 LDS.128 R76, [R2+0x30] ;  /* 0x00003000024c0984 */ /* 0x0008640000000c00 */
.L_x_127:
[----:B------:R-:W-:Y:S05]  /*7cf0*/  BSYNC B1 ;  /* 0x0000000000017941 */ /* 0x000fea0003800000 */
.L_x_126:
        /* <DEDUP_REMOVED lines=21> */
.L_x_131:
        /* <DEDUP_REMOVED lines=146> */
.L_x_133:
[----:B------:R-:W-:Y:S05]  /*8770*/  BSYNC.RECONVERGENT B0 ;  /* 0x0000000000007941 */ /* 0x000fea0003800200 */
.L_x_132:
        /* <DEDUP_REMOVED lines=21> */
.L_x_137:
[----:B------:R-:W-:Y:S05]  /*88d0*/  BSYNC B0 ;  /* 0x0000000000007941 */ /* 0x000fea0003800000 */
.L_x_136:
[----:B------:R-:W-:Y:S11]  /*88e0*/  ISETP.NE.AND P0, PT, R67, RZ, PT ;  /* 0x000000ff4300720c */ /* 0x000ff60003f05270 */
[----:B------:R-:W-:Y:S02]  /*88f0*/  @!UPT UIADD3 URZ, UPT, UPT, URZ, URZ, URZ ;  /* 0x000000fffffff290 */ /* 0x000fe4000fffe0ff */
[----:B------:R4:W1:Y:S04]  /*8900*/  @P0 LDS.128 R56, [R4] ;  /* 0x0000000004380984 */ /* 0x0008680000000c00 */
[----:B------:R4:W1:Y:S04]  /*8910*/  @P0 LDS.128 R60, [R3+0x10] ;  /* 0x00001000033c0984 */ /* 0x0008680000000c00 */
[----:B------:R4:W1:Y:S04]  /*8920*/  @P0 LDS.128 R68, [R2+0x20] ;  /* 0x0000200002440984 */ /* 0x0008680000000c00 */
[----:B------:R4:W1:Y:S02]  /*8930*/  @P0 LDS.128 R76, [R65+0x30] ;  /* 0x00003000414c0984 */ /* 0x0008640000000c00 */
.L_x_135:
[----:B------:R-:W-:Y:S05]  /*8940*/  BSYNC B1 ;  /* 0x0000000000017941 */ /* 0x000fea0003800000 */
.L_x_134:
        /* <DEDUP_REMOVED lines=21> */
.L_x_139:
[----:B------:R-:W-:Y:S01]  /*8aa0*/  ISETP.NE.AND P0, PT, R102, RZ, PT ;  /* 0x000000ff6600720c */ /* 0x000fe20003f05270 */
[----:B------:R-:W-:Y:S05]  /*8ab0*/  WARPSYNC.ALL ;  /* 0x0000000000007948 */ /* 0x000fea0003800000 */
[----:B------:R-:W-:Y:S01]  /*8ac0*/  R2UR UR4, R48 ;  /* 0x00000000300472ca */ /* 0x000fe200000e0000 */
[----:B------:R-:W-:Y:S01]  /*8ad0*/  BSSY.RECONVERGENT B0, `(.L_x_140) ;  /* 0x000008c000007945 */ /* 0x000fe20003800200 */
[----:B------:R-:W-:Y:S02]  /*8ae0*/  R2UR UR5, R64 ;  /* 0x00000000400572ca */ /* 0x000fe400000e0000 */
[C---:B-1----:R-:W-:Y:S02]  /*8af0*/  SHF.L.U32 R0, R56.reuse, 0x10, RZ ;  /* 0x0000001038007819 */ /* 0x042fe400000006ff */
[----:B----4-:R-:W-:Y:S02]  /*8b00*/  LOP3.LUT R2, R56, 0xffff0000, RZ, 0xc0, !PT ;  /* 0xffff000038027812 */ /* 0x010fe400078ec0ff */
[C---:B------:R-:W-:Y:S02]  /*8b10*/  SHF.L.U32 R3, R57.reuse, 0x10, RZ ;  /* 0x0000001039037819 */ /* 0x040fe400000006ff */
[----:B------:R-:W-:Y:S02]  /*8b20*/  LOP3.LUT R48, R57, 0xffff0000, RZ, 0xc0, !PT ;  /* 0xffff000039307812 */ /* 0x000fe400078ec0ff */
[C---:B------:R-:W-:Y:S01]  /*8b30*/  SHF.L.U32 R50, R58.reuse, 0x10, RZ ;  /* 0x000000103a327819 */ /* 0x040fe200000006ff */
[----:B------:R-:W1:Y:S01]  /*8b40*/  LDTM.x32 R4, tmem[UR4+0x60] ;  /* 0x00006004000479ee */ /* 0x000e6200082c0000 */
[----:B------:R-:W-:Y:S01]  /*8b50*/  LOP3.LUT R51, R58, 0xffff0000, RZ, 0xc0, !PT ;  /* 0xffff00003a337812 */ /* 0x000fe200078ec0ff */
[----:B------:R-:W-:Y:S01]  /*8b60*/  NOP ;  /* 0x0000000000007918 */ /* 0x000fe20000000000 */
[C---:B------:R-:W-:Y:S01]  /*8b70*/  SHF.L.U32 R52, R59.reuse, 0x10, RZ ;  /* 0x000000103b347819 */ /* 0x040fe200000006ff */
[----:B------:R-:W-:Y:S01]  /*8b80*/  UIADD3 UR5, UPT, UPT, UR5, 0x130, URZ ;  /* 0x0000013005057890 */ /* 0x000fe2000fffe0ff */
[----:B------:R-:W-:Y:S02]  /*8b90*/  LOP3.LUT R53, R59, 0xffff0000, RZ, 0xc0, !PT ;  /* 0xffff00003b357812 */ /* 0x000fe400078ec0ff */
[C---:B------:R-:W-:Y:S01]  /*8ba0*/  SHF.L.U32 R54, R60.reuse, 0x10, RZ ;  /* 0x000000103c367819 */ /* 0x040fe200000006ff */
[----:B------:R-:W-:Y:S01]  /*8bb0*/  UPRMT UR5, UR45, 0x654, UR5 ;  /* 0x000006542d057896 */ /* 0x000fe20008000005 */
[----:B------:R-:W-:Y:S02]  /*8bc0*/  LOP3.LUT R55, R60, 0xffff0000, RZ, 0xc0, !PT ;  /* 0xffff00003c377812 */ /* 0x000fe400078ec0ff */
[C---:B------:R-:W-:Y:S02]  /*8bd0*/  SHF.L.U32 R56, R61.reuse, 0x10, RZ ;  /* 0x000000103d387819 */ /* 0x040fe400000006ff */
[----:B------:R-:W-:Y:S02]  /*8be0*/  LOP3.LUT R57, R61, 0xffff0000, RZ, 0xc0, !PT ;  /* 0xffff00003d397812 */ /* 0x000fe400078ec0ff */
[C---:B------:R-:W-:Y:S02]  /*8bf0*/  SHF.L.U32 R58, R62.reuse, 0x10, RZ ;  /* 0x000000103e3a7819 */ /* 0x040fe400000006ff */
[----:B------:R-:W-:Y:S01]  /*8c00*/  LOP3.LUT R59, R62, 0xffff0000, RZ, 0xc0, !PT ;  /* 0xffff00003e3b7812 */ /* 0x000fe200078ec0ff */
[----:B-1----:R-:W-:Y:S01]  /*8c10*/  SYNCS.ARRIVE.TRANS64.RED.A1T0 RZ, [UR5], RZ ;  /* 0x000000ffffff79a7 */ /* 0x002fe20008100405 */
[C---:B------:R-:W-:Y:S02]  /*8c20*/  SHF.L.U32 R60, R63.reuse, 0x10, RZ ;  /* 0x000000103f3c7819 */ /* 0x040fe400000006ff */
[----:B------:R-:W-:Y:S02]  /*8c30*/  LOP3.LUT R61, R63, 0xffff0000, RZ, 0xc0, !PT ;  /* 0xffff00003f3d7812 */ /* 0x000fe400078ec0ff */
[C---:B------:R-:W-:Y:S01]  /*8c40*/  SHF.L.U32 R62, R68.reuse, 0x10, RZ ;  /* 0x00000010443e7819 */ /* 0x040fe200000006ff */
[C---:B------:R-:W-:Y:S01]  /*8c50*/  FMUL R4, R47.reuse, R4 ;  /* 0x000000042f047220 */ /* 0x040fe20000400000 */
[C---:B------:R-:W-:Y:S01]  /*8c60*/  FMUL R5, R47.reuse, R5 ;  /* 0x000000052f057220 */ /* 0x040fe20000400000 */
[----:B------:R-:W-:Y:S01]  /*8c70*/  FMUL R6, R47, R6 ;  /* 0x000000062f067220 */ /* 0x000fe20000400000 */
[----:B------:R-:W-:Y:S01]  /*8c80*/  LOP3.LUT R63, R68, 0xffff0000, RZ, 0xc0, !PT ;  /* 0xffff0000443f7812 */ /* 0x000fe200078ec0ff */
[C---:B------:R-:W-:Y:S01]  /*8c90*/  FFMA R4, R49.reuse, R0, R4 ;  /* 0x0000000031047223 */ /* 0x040fe20000000004 */
[----:B------:R-:W-:Y:S01]  /*8ca0*/  FFMA R5, R49, R2, R5 ;  /* 0x0000000231057223 */ /* 0x000fe20000000005 */
[----:B------:R-:W-:Y:S01]  /*8cb0*/  SHF.L.U32 R64, R69, 0x10, RZ ;  /* 0x0000001045407819 */ /* 0x000fe200000006ff */
[----:B------:R-:W-:Y:S01]  /*8cc0*/  FFMA R6, R49, R3, R6 ;  /* 0x0000000331067223 */ /* 0x000fe20000000006 */
[----:B------:R-:W-:Y:S01]  /*8cd0*/  FMUL R7, R47, R7 ;  /* 0x000000072f077220 */ /* 0x000fe20000400000 */
[----:B------:R-:W-:Y:S01]  /*8ce0*/  LOP3.LUT R65, R69, 0xffff0000, RZ, 0xc0, !PT ;  /* 0xffff000045417812 */ /* 0x000fe200078ec0ff */
[----:B------:R-:W-:Y:S01]  /*8cf0*/  FMUL R8, R47, R8 ;  /* 0x000000082f087220 */ /* 0x000fe20000400000 */
[----:B------:R-:W-:Y:S01]  /*8d00*/  F2FP.BF16.F32.PACK_AB R4, R5, R4 ;  /* 0x000000040504723e */ /* 0x000fe200000010ff */
[----:B------:R-:W-:Y:S01]  /*8d10*/  FFMA R7, R49, R48, R7 ;  /* 0x0000003031077223 */ /* 0x000fe20000000007 */
[----:B------:R-:W-:Y:S01]  /*8d20*/  FMUL R9, R47, R9 ;  /* 0x000000092f097220 */ /* 0x000fe20000400000 */
[----:B------:R-:W-:Y:S01]  /*8d30*/  FFMA R8, R49, R50, R8 ;  /* 0x0000003231087223 */ /* 0x000fe20000000008 */
[C---:B------:R-:W-:Y:S01]  /*8d40*/  SHF.L.U32 R66, R70.reuse, 0x10, RZ ;  /* 0x0000001046427819 */ /* 0x040fe200000006ff */
[----:B------:R-:W-:Y:S01]  /*8d50*/  FMUL R0, R47, R10 ;  /* 0x0000000a2f007220 */ /* 0x000fe20000400000 */
[----:B------:R-:W-:Y:S01]  /*8d60*/  F2FP.BF16.F32.PACK_AB R5, R7, R6 ;  /* 0x000000060705723e */ /* 0x000fe200000010ff */
[----:B------:R-:W-:Y:S01]  /*8d70*/  FFMA R9, R49, R51, R9 ;  /* 0x0000003331097223 */ /* 0x000fe20000000009 */
[----:B------:R-:W-:Y:S01]  /*8d80*/  FMUL R2, R47, R11 ;  /* 0x0000000b2f027220 */ /* 0x000fe20000400000 */
[----:B------:R-:W-:Y:S01]  /*8d90*/  FFMA R0, R49, R52, R0 ;  /* 0x0000003431007223 */ /* 0x000fe20000000000 */
[----:B------:R-:W-:Y:S01]  /*8da0*/  LOP3.LUT R67, R70, 0xffff0000, RZ, 0xc0, !PT ;  /* 0xffff000046437812 */ /* 0x000fe200078ec0ff */
[----:B------:R-:W-:Y:S01]  /*8db0*/  FMUL R3, R47, R12 ;  /* 0x0000000c2f037220 */ /* 0x000fe20000400000 */
[----:B------:R-:W-:Y:S01]  /*8dc0*/  F2FP.BF16.F32.PACK_AB R6, R9, R8 ;  /* 0x000000080906723e */ /* 0x000fe200000010ff */
[----:B------:R-:W-:Y:S01]  /*8dd0*/  FFMA R2, R49, R53, R2 ;  /* 0x0000003531027223 */ /* 0x000fe20000000002 */
[----:B------:R-:W-:Y:S01]  /*8de0*/  FMUL R10, R47, R13 ;  /* 0x0000000d2f0a7220 */ /* 0x000fe20000400000 */
[----:B------:R-:W-:Y:S01]  /*8df0*/  FFMA R3, R49, R54, R3 ;  /* 0x0000003631037223 */ /* 0x000fe20000000003 */
[----:B------:R-:W-:Y:S01]  /*8e00*/  SHF.L.U32 R68, R71, 0x10, RZ ;  /* 0x0000001047447819 */ /* 0x000fe200000006ff */
[----:B------:R-:W-:Y:S01]  /*8e10*/  FMUL R11, R47, R14 ;  /* 0x0000000e2f0b7220 */ /* 0x000fe20000400000 */
[----:B------:R-:W-:Y:S01]  /*8e20*/  F2FP.BF16.F32.PACK_AB R7, R2, R0 ;  /* 0x000000000207723e */ /* 0x000fe200000010ff */
[----:B------:R-:W-:Y:S01]  /*8e30*/  FFMA R10, R49, R55, R10 ;  /* 0x00000037310a7223 */ /* 0x000fe2000000000a */
[C---:B------:R-:W-:Y:S01]  /*8e40*/  FMUL R15, R47.reuse, R15 ;  /* 0x0000000f2f0f7220 */ /* 0x040fe20000400000 */
[C---:B------:R-:W-:Y:S01]  /*8e50*/  FMUL R12, R47.reuse, R16 ;  /* 0x000000102f0c7220 */ /* 0x040fe20000400000 */
[----:B------:R-:W-:Y:S01]  /*8e60*/  FMUL R13, R47, R17 ;  /* 0x000000112f0d7220 */ /* 0x000fe20000400000 */
[----:B------:R1:W-:Y:S01]  /*8e70*/  STS.128 [R100+0x6000], R4 ;  /* 0x0060000464007388 */ /* 0x0003e20000000c00 */
[----:B------:R-:W-:Y:S01]  /*8e80*/  LOP3.LUT R69, R71, 0xffff0000, RZ, 0xc0, !PT ;  /* 0xffff000047457812 */ /* 0x000fe200078ec0ff */
[C---:B------:R-:W-:Y:S01]  /*8e90*/  FFMA R11, R49.reuse, R56, R11 ;  /* 0x00000038310b7223 */ /* 0x040fe2000000000b */
[----:B------:R-:W-:Y:S01]  /*8ea0*/  SHF.L.U32 R70, R76, 0x10, RZ ;  /* 0x000000104c467819 */ /* 0x000fe200000006ff */
[C---:B------:R-:W-:Y:S01]  /*8eb0*/  FFMA R15, R49.reuse, R57, R15 ;  /* 0x00000039310f7223 */ /* 0x040fe2000000000f */
[----:B------:R-:W-:Y:S01]  /*8ec0*/  F2FP.BF16.F32.PACK_AB R8, R10, R3 ;  /* 0x000000030a08723e */ /* 0x000fe200000010ff */
[C---:B------:R-:W-:Y:S01]  /*8ed0*/  FFMA R12, R49.reuse, R58, R12 ;  /* 0x0000003a310c7223 */ /* 0x040fe2000000000c */
[----:B------:R-:W-:Y:S01]  /*8ee0*/  FFMA R13, R49, R59, R13 ;  /* 0x0000003b310d7223 */ /* 0x000fe2000000000d */
[C---:B------:R-:W-:Y:S01]  /*8ef0*/  FMUL R14, R47.reuse, R18 ;  /* 0x000000122f0e7220 */ /* 0x040fe20000400000 */
[C---:B------:R-:W-:Y:S01]  /*8f00*/  FMUL R19, R47.reuse, R19 ;  /* 0x000000132f137220 */ /* 0x040fe20000400000 */
[C---:B------:R-:W-:Y:S01]  /*8f10*/  FMUL R16, R47.reuse, R20 ;  /* 0x000000142f107220 */ /* 0x040fe20000400000 */
[----:B------:R-:W-:Y:S01]  /*8f20*/  FMUL R17, R47, R21 ;  /* 0x000000152f117220 */ /* 0x000fe20000400000 */
[----:B------:R-:W-:Y:S01]  /*8f30*/  FFMA R14, R49, R60, R14 ;  /* 0x0000003c310e7223 */ /* 0x000fe2000000000e */
        /* <DEDUP_REMOVED lines=9> */
[----:B------:R-:W-:Y:S01]  /*8fd0*/  F2FP.BF16.F32.PACK_AB R9, R15, R11 ;  /* 0x0000000b0f09723e */ /* 0x000fe200000010ff */
[----:B------:R-:W-:Y:S01]  /*8fe0*/  FFMA R23, R49, R65, R23 ;  /* 0x0000004131177223 */ /* 0x000fe20000000017 */
[----:B------:R-:W-:Y:S01]  /*8ff0*/  FMUL R27, R47, R27 ;  /* 0x0000001b2f1b7220 */ /* 0x000fe20000400000 */
[----:B------:R-:W-:Y:S01]  /*9000*/  F2FP.BF16.F32.PACK_AB R10, R13, R12 ;  /* 0x0000000c0d0a723e */ /* 0x000fe200000010ff */
[----:B------:R-:W-:Y:S01]  /*9010*/  FFMA R20, R49, R66, R20 ;  /* 0x0000004231147223 */ /* 0x000fe20000000014 */
[----:B------:R-:W-:Y:S01]  /*9020*/  F2FP.BF16.F32.PACK_AB R11, R19, R14 ;  /* 0x0000000e130b723e */ /* 0x000fe200000010ff */
[----:B------:R-:W-:Y:S01]  /*9030*/  FMUL R24, R47, R28 ;  /* 0x0000001c2f187220 */ /* 0x000fe20000400000 */
[----:B------:R-:W-:Y:S01]  /*9040*/  LOP3.LUT R71, R76, 0xffff0000, RZ, 0xc0, !PT ;  /* 0xffff00004c477812 */ /* 0x000fe200078ec0ff */
[----:B------:R-:W-:Y:S01]  /*9050*/  FFMA R21, R49, R67, R21 ;  /* 0x0000004331157223 */ /* 0x000fe20000000015 */
[----:B------:R-:W-:Y:S01]  /*9060*/  SHF.L.U32 R72, R77, 0x10, RZ ;  /* 0x000000104d487819 */ /* 0x000fe200000006ff */
[----:B------:R1:W-:Y:S01]  /*9070*/  STS.128 [R99+0x6010], R8 ;  /* 0x0060100863007388 */ /* 0x0003e20000000c00 */
[----:B------:R-:W-:Y:S01]  /*9080*/  FMUL R25, R47, R29 ;  /* 0x0000001d2f197220 */ /* 0x000fe20000400000 */
[----:B------:R-:W-:Y:S01]  /*9090*/  FFMA R22, R49, R68, R22 ;  /* 0x0000004431167223 */ /* 0x000fe20000000016 */
[----:B------:R-:W-:Y:S01]  /*90a0*/  LOP3.LUT R73, R77, 0xffff0000, RZ, 0xc0, !PT ;  /* 0xffff00004d497812 */ /* 0x000fe200078ec0ff */
[----:B------:R-:W-:Y:S01]  /*90b0*/  FMUL R26, R47, R30 ;  /* 0x0000001e2f1a7220 */ /* 0x000fe20000400000 */
[----:B------:R-:W-:Y:S01]  /*90c0*/  FFMA R27, R49, R69, R27 ;  /* 0x00000045311b7223 */ /* 0x000fe2000000001b */
[C---:B------:R-:W-:Y:S01]  /*90d0*/  SHF.L.U32 R74, R78.reuse, 0x10, RZ ;  /* 0x000000104e4a7819 */ /* 0x040fe200000006ff */
[----:B------:R-:W-:Y:S01]  /*90e0*/  FMUL R31, R47, R31 ;  /* 0x0000001f2f1f7220 */ /* 0x000fe20000400000 */
[----:B------:R-:W-:Y:S01]  /*90f0*/  FFMA R24, R49, R70, R24 ;  /* 0x0000004631187223 */ /* 0x000fe20000000018 */
[----:B------:R-:W-:Y:S01]  /*9100*/  LOP3.LUT R75, R78, 0xffff0000, RZ, 0xc0, !PT ;  /* 0xffff00004e4b7812 */ /* 0x000fe200078ec0ff */
[----:B------:R-:W-:Y:S01]  /*9110*/  FMUL R28, R47, R32 ;  /* 0x000000202f1c7220 */ /* 0x000fe20000400000 */
[----:B------:R-:W-:Y:S01]  /*9120*/  FFMA R25, R49, R71, R25 ;  /* 0x0000004731197223 */ /* 0x000fe20000000019 */
[----:B------:R-:W-:Y:S01]  /*9130*/  SHF.L.U32 R76, R79, 0x10, RZ ;  /* 0x000000104f4c7819 */ /* 0x000fe200000006ff */
[----:B------:R-:W-:Y:S01]  /*9140*/  FMUL R29, R47, R33 ;  /* 0x000000212f1d7220 */ /* 0x000fe20000400000 */
[----:B------:R-:W-:Y:S01]  /*9150*/  F2FP.BF16.F32.PACK_AB R16, R17, R16 ;  /* 0x000000101110723e */ /* 0x000fe200000010ff */
[----:B------:R-:W-:Y:S01]  /*9160*/  FFMA R26, R49, R72, R26 ;  /* 0x00000048311a7223 */ /* 0x000fe2000000001a */
[----:B------:R-:W-:Y:S01]  /*9170*/  LOP3.LUT R77, R79, 0xffff0000, RZ, 0xc0, !PT ;  /* 0xffff00004f4d7812 */ /* 0x000fe200078ec0ff */
        /* <DEDUP_REMOVED lines=33> */
.L_x_141:
[----:B------:R-:W-:Y:S05]  /*9390*/  BSYNC.RECONVERGENT B0 ;  /* 0x0000000000007941 */ /* 0x000fea0003800200 */
.L_x_140:
[----:B------:R-:W-:Y:S01]  /*93a0*/  BAR.SYNC.DEFER_BLOCKING 0x1, 0x80 ;  /* 0x0042000000007b1d */ /* 0x000fe20000010000 */
[----:B------:R-:W-:Y:S01]  /*93b0*/  UISETP.NE.AND UP0, UPT, UR50, -0x4, UPT ;  /* 0xfffffffc3200788c */ /* 0x000fe2000bf05270 */
[----:B------:R-:W-:Y:S08]  /*93c0*/  IADD3 R45, PT, PT, R45, 0x1, RZ ;  /* 0x000000012d2d7810 */ /* 0x000ff00007ffe0ff */
[----:B------:R-:W-:Y:S05]  /*93d0*/  BRA.U !UP0, `(.L_x_142) ;  /* 0x0000000108287547 */ /* 0x000fea000b800000 */
[----:B------:R-:W-:Y:S01]  /*93e0*/  ISETP.NE.AND P0, PT, R107, RZ, PT ;  /* 0x000000ff6b00720c */ /* 0x000fe20003f05270 */
[----:B------:R-:W-:Y:S01]  /*93f0*/  IMAD.U32 R2, RZ, RZ, UR51 ;  /* 0x00000033ff027e24 */ /* 0x000fe2000f8e00ff */
[----:B------:R-:W-:Y:S01]  /*9400*/  UIADD3 UR51, UPT, UPT, UR51, 0x1, URZ ;  /* 0x0000000133337890 */ /* 0x000fe2000fffe0ff */
[----:B------:R-:W-:Y:S03]  /*9410*/  IMAD.U32 R0, RZ, RZ, UR45 ;  /* 0x0000002dff007e24 */ /* 0x000fe6000f8e00ff */
[----:B------:R-:W-:Y:S04]  /*9420*/  UISETP.NE.AND UP0, UPT, UR51, 0x4, UPT ;  /* 0x000000043300788c */ /* 0x000fe8000bf05270 */
[----:B------:R-:W-:Y:S03]  /*9430*/  USEL UR51, UR51, URZ, UP0 ;  /* 0x000000ff33337287 */ /* 0x000fe60008000000 */
[----:B------:R-:W-:Y:S05]  /*9440*/  @P0 LEA R2, R2, UR49, 0x3 ;  /* 0x0000003102020c11 */ /* 0x000fea000f8e18ff */
[----:B------:R-:W-:Y:S05]  /*9450*/  @P0 VIADD R2, R2, 0xd0 ;  /* 0x000000d002020836 */ /* 0x000fea0000000000 */
[----:B------:R-:W-:Y:S04]  /*9460*/  @P0 PRMT R0, R0, 0x654, R2 ;  /* 0x0000065400000816 */ /* 0x000fe80000000002 */
[----:B------:R2:W-:Y:S03]  /*9470*/  @P0 SYNCS.ARRIVE.TRANS64.RED.A1T0 RZ, [R0+URZ], RZ ;  /* 0x000000ff00ff09a7 */ /* 0x0005e600081004ff */
.L_x_142:
[----:B------:R-:W-:Y:S01]  /*9480*/  ISETP.NE.AND P2, PT, R103, RZ, PT ;  /* 0x000000ff6700720c */ /* 0x000fe20003f45270 */
[----:B------:R-:W-:Y:S01]  /*9490*/  IMAD.IADD R2, R43, 0x1, R86 ;  /* 0x000000012b027824 */ /* 0x000fe200078e0256 */
[----:B------:R-:W-:Y:S01]  /*94a0*/  ISETP.NE.AND P0, PT, R105, 0x2, PT ;  /* 0x000000026900780c */ /* 0x000fe20003f05270 */
[----:B--2---:R-:W-:Y:S01]  /*94b0*/  IMAD.IADD R0, R44, 0x1, R87 ;  /* 0x000000012c007824 */ /* 0x004fe200078e0257 */
[----:B------:R-:W-:Y:S01]  /*94c0*/  ISETP.NE.AND P1, PT, R45, 0x2, PT ;  /* 0x000000022d00780c */ /* 0x000fe20003f25270 */
[----:B------:R-:W-:Y:S01]  /*94d0*/  UIADD3 UR50, UPT, UPT, UR50, 0x4, URZ ;  /* 0x0000000432327890 */ /* 0x000fe2000fffe0ff */
[----:B------:R-:W-:Y:S02]  /*94e0*/  R2UR UR11, R2 ;  /* 0x00000000020b72ca */ /* 0x000fe400000e0000 */
[----:B------:R-:W-:Y:S02]  /*94f0*/  R2UR UR27, R0 ;  /* 0x00000000001b72ca */ /* 0x000fe400000e0000 */
[----:B------:R-:W-:Y:S02]  /*9500*/  SEL R2, RZ, 0x1, P0 ;  /* 0x00000001ff027807 */ /* 0x000fe40000000000 */
[----:B------:R-:W-:Y:S02]  /*9510*/  SEL R0, RZ, 0x1, P1 ;  /* 0x00000001ff007807 */ /* 0x000fe40000800000 */
[----:B------:R-:W-:Y:S02]  /*9520*/  @P2 R2UR UR44, R94 ;  /* 0x000000005e2c22ca */ /* 0x000fe400000e0000 */
[----:B------:R-:W-:Y:S02]  /*9530*/  LOP3.LUT R95, R95, R2, RZ, 0x3c, !PT ;  /* 0x000000025f5f7212 */ /* 0x000fe400078e3cff */
[----:B------:R-:W-:Y:S02]  /*9540*/  LOP3.LUT R96, R96, R0, RZ, 0x3c, !PT ;  /* 0x0000000060607212 */ /* 0x000fe400078e3cff */
[----:B------:R-:W-:Y:S02]  /*9550*/  SEL R105, R105, RZ, P0 ;  /* 0x000000ff69697207 */ /* 0x000fe40000000000 */
[----:B------:R-:W-:Y:S01]  /*9560*/  SEL R45, R45, RZ, P1 ;  /* 0x000000ff2d2d7207 */ /* 0x000fe20000800000 */
[----:B------:R-:W-:Y:S06]  /*9570*/  @P2 BRA `(.L_x_143) ;  /* 0xffffffc000502947 */ /* 0x000fec000383ffff */
[----:B------:R-:W-:-:S09]  /*9580*/  UISETP.NE.AND UP0, UPT, UR48, URZ, UPT ;  /* 0x000000ff3000728c */ /* 0x000fd2000bf05270 */
[----:B------:R-:W-:Y:S05]  /*9590*/  BRA.U !UP0, `(.L_x_144) ;  /* 0x0000000108487547 */ /* 0x000fea000b800000 */
[----:B------:R-:W2:Y:S02]  /*95a0*/  LDCU.64 UR4, c[0x0][0xc90] ;  /* 0x00019200ff0477ac */ /* 0x000ea40008000a00 */
[----:B--2---:R-:W-:-:S04]  /*95b0*/  UISETP.NE.U32.AND UP0, UPT, UR4, URZ, UPT ;  /* 0x000000ff0400728c */ /* 0x004fc8000bf05070 */
[----:B------:R-:W-:-:S09]  /*95c0*/  UISETP.NE.AND.EX UP0, UPT, UR5, URZ, UPT, UP0 ;  /* 0x000000ff0500728c */ /* 0x000fd2000bf05300 */
[----:B------:R-:W-:Y:S05]  /*95d0*/  BRA.U UP0, `(.L_x_145) ;  /* 0x00000001000c7547 */ /* 0x000fea000b800000 */
[----:B------:R-:W-:-:S13]  /*95e0*/  FSETP.NEU.AND P0, PT, R49, RZ, PT ;  /* 0x000000ff3100720b */ /* 0x000fda0003f0d000 */
[----:B------:R-:W-:Y:S05]  /*95f0*/  @!P0 EXIT ;  /* 0x000000000000894d */ /* 0x000fea0003800000 */
[----:B------:R-:W-:Y:S05]  /*9600*/  BRA `(.L_x_144) ;  /* 0x00000000002c7947 */ /* 0x000fea0003800000 */
.L_x_145:
[----:B------:R-:W-:Y:S01]  /*9610*/  ISETP.NE.AND P0, PT, R104, RZ, PT ;  /* 0x000000ff6800720c */ /* 0x000fe20003f05270 */
[----:B------:R-:W-:-:S12]  /*9620*/  BSSY.RECONVERGENT B0, `(.L_x_144) ;  /* 0x0000009000007945 */ /* 0x000fd80003800200 */
[----:B------:R-:W-:Y:S05]  /*9630*/  @P0 BRA `(.L_x_146) ;  /* 0x0000000000140947 */ /* 0x000fea0003800000 */
[----:B------:R-:W2:Y:S02]  /*9640*/  LDCU.64 UR4, c[0x0][0xc88] ;  /* 0x00019100ff0477ac */ /* 0x000ea40008000a00 */
[----:B--2---:R-:W-:-:S04]  /*9650*/  ISETP.NE.U32.AND P0, PT, RZ, UR4, PT ;  /* 0x00000004ff007c0c */ /* 0x004fc8000bf05070 */
[----:B------:R-:W-:-:S13]  /*9660*/  ISETP.NE.AND.EX P0, PT, RZ, UR5, PT, P0 ;  /* 0x00000005ff007c0c */ /* 0x000fda000bf05300 */
[----:B------:R-:W-:Y:S05]  /*9670*/  @!P0 EXIT ;  /* 0x000000000000894d */ /* 0x000fea0003800000 */
[----:B------:R-:W-:Y:S05]  /*9680*/  BRA `(.L_x_147) ;  /* 0x0000000000087947 */ /* 0x000fea0003800000 */
.L_x_146:
[----:B------:R-:W-:-:S13]  /*9690*/  FSETP.NEU.AND P0, PT, R49, RZ, PT ;  /* 0x000000ff3100720b */ /* 0x000fda0003f0d000 */
[----:B------:R-:W-:Y:S05]  /*96a0*/  @!P0 EXIT ;  /* 0x000000000000894d */ /* 0x000fea0003800000 */
.L_x_147:
[----:B------:R-:W-:Y:S05]  /*96b0*/  BSYNC.RECONVERGENT B0 ;  /* 0x0000000000007941 */ /* 0x000fea0003800200 */
.L_x_144:
[----:B------:R-:W-:Y:S01]  /*96c0*/  ULEA UR4, UR51, UR49, 0x3 ;  /* 0x0000003133047291 */ /* 0x000fe2000f8e18ff */
[----:B------:R-:W-:-:S04]  /*96d0*/  DEPBAR.LE SB0, 0x0 ;  /* 0x000080000000791a */ /* 0x000fc80000000000 */
[----:B------:R-:W-:-:S04]  /*96e0*/  UIADD3 UR4, UPT, UPT, UR4, 0xd0, URZ ;  /* 0x000000d004047890 */ /* 0x000fc8000fffe0ff */
[----:B------:R-:W-:-:S09]  /*96f0*/  UPRMT UR4, UR45, 0x654, UR4 ;  /* 0x000006542d047896 */ /* 0x000fd20008000004 */
[----:B------:R-:W-:Y:S01]  /*9700*/  SYNCS.ARRIVE.TRANS64.RED.A1T0 RZ, [UR4], RZ ;  /* 0x000000ffffff79a7 */ /* 0x000fe20008100404 */
[----:B------:R-:W-:Y:S05]  /*9710*/  EXIT ;  /* 0x000000000000794d */ /* 0x000fea0003800000 */
.L_x_25:
[----:B--2---:R2:W1:Y:S02]  /*9720*/  SYNCS.PHASECHK.TRANS64.TRYWAIT P0, [R2+URZ+0x150], R3 ;  /* 0x00015003020075a7 */ /* 0x00446400080011ff */
[----:B-1----:R-:W-:Y:S05]  /*9730*/  @!P0 NANOSLEEP.SYNCS 0x989680 ;  /* 0x009896800000895d */ /* 0x002fea0003900000 */
[----:B------:R-:W1:Y:S02]  /*9740*/  @!P0 SYNCS.PHASECHK.TRANS64 P0, [R2+URZ+0x150], R3 ;  /* 0x00015003020085a7 */ /* 0x000e6400080010ff */
[----:B-1----:R-:W-:Y:S05]  /*9750*/  @!P0 BRA `(.L_x_25) ;  /* 0xfffffffc00f08947 */ /* 0x002fea000383ffff */
[----:B------:R-:W-:Y:S05]  /*9760*/  BRA `(.L_x_148) ;  /* 0xffffff80007c7947 */ /* 0x000fea000383ffff */
.L_x_28:
[----:B-1----:R-:W-:-:S07]  /*9770*/  MOV R2, UR41 ;  /* 0x0000002900027c02 */ /* 0x002fce0008000f00 */
.L_x_149:
[----:B-1----:R1:W2:Y:S02]  /*9780*/  SYNCS.PHASECHK.TRANS64.TRYWAIT P0, [R2+URZ+0x58], R4 ;  /* 0x00005804020075a7 */ /* 0x0022a400080011ff */
[----:B--2---:R-:W-:Y:S05]  /*9790*/  @!P0 NANOSLEEP.SYNCS 0x989680 ;  /* 0x009896800000895d */ /* 0x004fea0003900000 */
[----:B------:R-:W2:Y:S02]  /*97a0*/  @!P0 SYNCS.PHASECHK.TRANS64 P0, [R2+URZ+0x58], R4 ;  /* 0x00005804020085a7 */ /* 0x000ea400080010ff */
[----:B--2---:R-:W-:Y:S05]  /*97b0*/  @!P0 BRA `(.L_x_149) ;  /* 0xfffffffc00f08947 */ /* 0x004fea000383ffff */
[----:B------:R-:W-:Y:S05]  /*97c0*/  BRA `(.L_x_27) ;  /* 0xffffff8000c47947 */ /* 0x000fea000383ffff */
.L_x_37:
[----:B------:R-:W-:-:S07]  /*97d0*/  MOV R2, UR41 ;  /* 0x0000002900027c02 */ /* 0x000fce0008000f00 */
.L_x_150:
[----:B-1----:R1:W2:Y:S02]  /*97e0*/  SYNCS.PHASECHK.TRANS64.TRYWAIT P0, [R2+URZ+0x58], R4 ;  /* 0x00005804020075a7 */ /* 0x0022a400080011ff */
[----:B--2---:R-:W-:Y:S05]  /*97f0*/  @!P0 NANOSLEEP.SYNCS 0x989680 ;  /* 0x009896800000895d */ /* 0x004fea0003900000 */
[----:B------:R-:W2:Y:S02]  /*9800*/  @!P0 SYNCS.PHASECHK.TRANS64 P0, [R2+URZ+0x58], R4 ;  /* 0x00005804020085a7 */ /* 0x000ea400080010ff */
[----:B--2---:R-:W-:Y:S05]  /*9810*/  @!P0 BRA `(.L_x_150) ;  /* 0xfffffffc00f08947 */ /* 0x004fea000383ffff */
[----:B------:R-:W-:Y:S05]  /*9820*/  BRA `(.L_x_36) ;  /* 0xffffff8400d47947 */ /* 0x000fea000383ffff */
.L_x_44:
[----:B-1----:R1:W2:Y:S02]  /*9830*/  SYNCS.PHASECHK.TRANS64.TRYWAIT P0, [R2+URZ+0x100], R3 ;  /* 0x00010003020075a7 */ /* 0x0022a400080011ff */
[----:B--2---:R-:W-:Y:S05]  /*9840*/  @!P0 NANOSLEEP.SYNCS 0x989680 ;  /* 0x009896800000895d */ /* 0x004fea0003900000 */
[----:B------:R-:W2:Y:S02]  /*9850*/  @!P0 SYNCS.PHASECHK.TRANS64 P0, [R2+URZ+0x100], R3 ;  /* 0x00010003020085a7 */ /* 0x000ea400080010ff */
[----:B--2---:R-:W-:Y:S05]  /*9860*/  @!P0 BRA `(.L_x_44) ;  /* 0xfffffffc00f08947 */ /* 0x004fea000383ffff */
[----:B------:R-:W-:Y:S05]  /*9870*/  BRA `(.L_x_151) ;  /* 0xffffff8800cc7947 */ /* 0x000fea000383ffff */
.L_x_48:
[----:B----4-:R-:W-:-:S07]  /*9880*/  MOV R0, UR4 ;  /* 0x0000000400007c02 */ /* 0x010fce0008000f00 */
.L_x_152:
[----:B-1----:R1:W2:Y:S02]  /*9890*/  SYNCS.PHASECHK.TRANS64.TRYWAIT P0, [R0+URZ], R2 ;  /* 0x00000002000075a7 */ /* 0x0022a400080011ff */
[----:B--2---:R-:W-:Y:S05]  /*98a0*/  @!P0 NANOSLEEP.SYNCS 0x989680 ;  /* 0x009896800000895d */ /* 0x004fea0003900000 */
[----:B------:R-:W2:Y:S02]  /*98b0*/  @!P0 SYNCS.PHASECHK.TRANS64 P0, [R0+URZ], R2 ;  /* 0x00000002000085a7 */ /* 0x000ea400080010ff */
[----:B--2---:R-:W-:Y:S05]  /*98c0*/  @!P0 BRA `(.L_x_152) ;  /* 0xfffffffc00f08947 */ /* 0x004fea000383ffff */
[----:B------:R-:W-:Y:S05]  /*98d0*/  BRA `(.L_x_153) ;  /* 0xffffff9000447947 */ /* 0x000fea000383ffff */
.L_x_49:
[----:B----4-:R-:W-:-:S07]  /*98e0*/  MOV R0, UR4 ;  /* 0x0000000400007c02 */ /* 0x010fce0008000f00 */
.L_x_154:
[----:B-1----:R1:W2:Y:S02]  /*98f0*/  SYNCS.PHASECHK.TRANS64.TRYWAIT P0, [R0+URZ], R3 ;  /* 0x00000003000075a7 */ /* 0x0022a400080011ff */
[----:B--2---:R-:W-:Y:S05]  /*9900*/  @!P0 NANOSLEEP.SYNCS 0x989680 ;  /* 0x009896800000895d */ /* 0x004fea0003900000 */
[----:B------:R-:W2:Y:S02]  /*9910*/  @!P0 SYNCS.PHASECHK.TRANS64 P0, [R0+URZ], R3 ;  /* 0x00000003000085a7 */ /* 0x000ea400080010ff */
[----:B--2---:R-:W-:Y:S05]  /*9920*/  @!P0 BRA `(.L_x_154) ;  /* 0xfffffffc00f08947 */ /* 0x004fea000383ffff */
[----:B------:R-:W-:Y:S05]  /*9930*/  BRA `(.L_x_155) ;  /* 0xffffff9000507947 */ /* 0x000fea000383ffff */
.L_x_50:
[----:B----4-:R-:W-:-:S07]  /*9940*/  MOV R0, UR4 ;  /* 0x0000000400007c02 */ /* 0x010fce0008000f00 */
.L_x_156:
[----:B-1----:R1:W2:Y:S02]  /*9950*/  SYNCS.PHASECHK.TRANS64.TRYWAIT P0, [R0+URZ], R3 ;  /* 0x00000003000075a7 */ /* 0x0022a400080011ff */
[----:B--2---:R-:W-:Y:S05]  /*9960*/  @!P0 NANOSLEEP.SYNCS 0x989680 ;  /* 0x009896800000895d */ /* 0x004fea0003900000 */
[----:B------:R-:W2:Y:S02]  /*9970*/  @!P0 SYNCS.PHASECHK.TRANS64 P0, [R0+URZ], R3 ;  /* 0x00000003000085a7 */ /* 0x000ea400080010ff */
[----:B--2---:R-:W-:Y:S05]  /*9980*/  @!P0 BRA `(.L_x_156) ;  /* 0xfffffffc00f08947 */ /* 0x004fea000383ffff */
[----:B------:R-:W-:Y:S05]  /*9990*/  BRA `(.L_x_157) ;  /* 0xffffff90005c7947 */ /* 0x000fea000383ffff */
.L_x_51:
[----:B----4-:R-:W-:-:S07]  /*99a0*/  MOV R0, UR4 ;  /* 0x0000000400007c02 */ /* 0x010fce0008000f00 */
.L_x_158:
[----:B-1----:R1:W2:Y:S02]  /*99b0*/  SYNCS.PHASECHK.TRANS64.TRYWAIT P0, [R0+URZ], R3 ;  /* 0x00000003000075a7 */ /* 0x0022a400080011ff */
[----:B--2---:R-:W-:Y:S05]  /*99c0*/  @!P0 NANOSLEEP.SYNCS 0x989680 ;  /* 0x009896800000895d */ /* 0x004fea0003900000 */
[----:B------:R-:W2:Y:S02]  /*99d0*/  @!P0 SYNCS.PHASECHK.TRANS64 P0, [R0+URZ], R3 ;  /* 0x00000003000085a7 */ /* 0x000ea400080010ff */
[----:B--2---:R-:W-:Y:S05]  /*99e0*/  @!P0 BRA `(.L_x_158) ;  /* 0xfffffffc00f08947 */ /* 0x004fea000383ffff */
[----:B------:R-:W-:Y:S05]  /*99f0*/  BRA `(.L_x_159) ;  /* 0xffffff9000687947 */ /* 0x000fea000383ffff */
.L_x_52:
[----:B----4-:R-:W-:-:S07]  /*9a00*/  MOV R0, UR4 ;  /* 0x0000000400007c02 */ /* 0x010fce0008000f00 */
.L_x_160:
[----:B-1----:R1:W2:Y:S02]  /*9a10*/  SYNCS.PHASECHK.TRANS64.TRYWAIT P0, [R0+URZ], R3 ;  /* 0x00000003000075a7 */ /* 0x0022a400080011ff */
[----:B--2---:R-:W-:Y:S05]  /*9a20*/  @!P0 NANOSLEEP.SYNCS 0x989680 ;  /* 0x009896800000895d */ /* 0x004fea0003900000 */
[----:B------:R-:W2:Y:S02]  /*9a30*/  @!P0 SYNCS.PHASECHK.TRANS64 P0, [R0+URZ], R3 ;  /* 0x00000003000085a7 */ /* 0x000ea400080010ff */
[----:B--2---:R-:W-:Y:S05]  /*9a40*/  @!P0 BRA `(.L_x_160) ;  /* 0xfffffffc00f08947 */ /* 0x004fea000383ffff */
[----:B------:R-:W-:Y:S05]  /*9a50*/  BRA `(.L_x_161) ;  /* 0xffffff9000747947 */ /* 0x000fea000383ffff */
.L_x_53:
[----:B----4-:R-:W-:-:S07]  /*9a60*/  MOV R0, UR4 ;  /* 0x0000000400007c02 */ /* 0x010fce0008000f00 */
.L_x_162:
[----:B-1----:R1:W2:Y:S02]  /*9a70*/  SYNCS.PHASECHK.TRANS64.TRYWAIT P0, [R0+URZ], R3 ;  /* 0x00000003000075a7 */ /* 0x0022a400080011ff */
[----:B--2---:R-:W-:Y:S05]  /*9a80*/  @!P0 NANOSLEEP.SYNCS 0x989680 ;  /* 0x009896800000895d */ /* 0x004fea0003900000 */
[----:B------:R-:W2:Y:S02]  /*9a90*/  @!P0 SYNCS.PHASECHK.TRANS64 P0, [R0+URZ], R3 ;  /* 0x00000003000085a7 */ /* 0x000ea400080010ff */
[----:B--2---:R-:W-:Y:S05]  /*9aa0*/  @!P0 BRA `(.L_x_162) ;  /* 0xfffffffc00f08947 */ /* 0x004fea000383ffff */
[----:B------:R-:W-:Y:S05]  /*9ab0*/  BRA `(.L_x_163) ;  /* 0xffffff9000807947 */ /* 0x000fea000383ffff */
.L_x_54:
[----:B----4-:R-:W-:-:S07]  /*9ac0*/  MOV R0, UR4 ;  /* 0x0000000400007c02 */ /* 0x010fce0008000f00 */
.L_x_164:
[----:B-1----:R1:W2:Y:S02]  /*9ad0*/  SYNCS.PHASECHK.TRANS64.TRYWAIT P0, [R0+URZ], R3 ;  /* 0x00000003000075a7 */ /* 0x0022a400080011ff */
[----:B--2---:R-:W-:Y:S05]  /*9ae0*/  @!P0 NANOSLEEP.SYNCS 0x989680 ;  /* 0x009896800000895d */ /* 0x004fea0003900000 */
[----:B------:R-:W2:Y:S02]  /*9af0*/  @!P0 SYNCS.PHASECHK.TRANS64 P0, [R0+URZ], R3 ;  /* 0x00000003000085a7 */ /* 0x000ea400080010ff */
[----:B--2---:R-:W-:Y:S05]  /*9b00*/  @!P0 BRA `(.L_x_164) ;  /* 0xfffffffc00f08947 */ /* 0x004fea000383ffff */
[----:B------:R-:W-:Y:S05]  /*9b10*/  BRA `(.L_x_165) ;  /* 0xffffff90008c7947 */ /* 0x000fea000383ffff */
.L_x_55:
[----:B----4-:R-:W-:-:S07]  /*9b20*/  MOV R0, UR4 ;  /* 0x0000000400007c02 */ /* 0x010fce0008000f00 */
.L_x_166:
[----:B-1----:R1:W2:Y:S02]  /*9b30*/  SYNCS.PHASECHK.TRANS64.TRYWAIT P0, [R0+URZ], R3 ;  /* 0x00000003000075a7 */ /* 0x0022a400080011ff */
[----:B--2---:R-:W-:Y:S05]  /*9b40*/  @!P0 NANOSLEEP.SYNCS 0x989680 ;  /* 0x009896800000895d */ /* 0x004fea0003900000 */
[----:B------:R-:W2:Y:S02]  /*9b50*/  @!P0 SYNCS.PHASECHK.TRANS64 P0, [R0+URZ], R3 ;  /* 0x00000003000085a7 */ /* 0x000ea400080010ff */
[----:B--2---:R-:W-:Y:S05]  /*9b60*/  @!P0 BRA `(.L_x_166) ;  /* 0xfffffffc00f08947 */ /* 0x004fea000383ffff */
[----:B------:R-:W-:Y:S05]  /*9b70*/  BRA `(.L_x_167) ;  /* 0xffffff9000987947 */ /* 0x000fea000383ffff */
.L_x_56:
[----:B----4-:R-:W-:-:S07]  /*9b80*/  MOV R0, UR4 ;  /* 0x0000000400007c02 */ /* 0x010fce0008000f00 */
.L_x_168:
[----:B-1----:R1:W2:Y:S02]  /*9b90*/  SYNCS.PHASECHK.TRANS64.TRYWAIT P0, [R0+URZ], R3 ;  /* 0x00000003000075a7 */ /* 0x0022a400080011ff */
[----:B--2---:R-:W-:Y:S05]  /*9ba0*/  @!P0 NANOSLEEP.SYNCS 0x989680 ;  /* 0x009896800000895d */ /* 0x004fea0003900000 */
[----:B------:R-:W2:Y:S02]  /*9bb0*/  @!P0 SYNCS.PHASECHK.TRANS64 P0, [R0+URZ], R3 ;  /* 0x00000003000085a7 */ /* 0x000ea400080010ff */
[----:B--2---:R-:W-:Y:S05]  /*9bc0*/  @!P0 BRA `(.L_x_168) ;  /* 0xfffffffc00f08947 */ /* 0x004fea000383ffff */
[----:B------:R-:W-:Y:S05]  /*9bd0*/  BRA `(.L_x_169) ;  /* 0xffffff9000a47947 */ /* 0x000fea000383ffff */
.L_x_57:
[----:B----4-:R-:W-:-:S07]  /*9be0*/  MOV R0, UR4 ;  /* 0x0000000400007c02 */ /* 0x010fce0008000f00 */
.L_x_170:
[----:B-1----:R1:W2:Y:S02]  /*9bf0*/  SYNCS.PHASECHK.TRANS64.TRYWAIT P0, [R0+URZ], R3 ;  /* 0x00000003000075a7 */ /* 0x0022a400080011ff */
[----:B--2---:R-:W-:Y:S05]  /*9c00*/  @!P0 NANOSLEEP.SYNCS 0x989680 ;  /* 0x009896800000895d */ /* 0x004fea0003900000 */
[----:B------:R-:W2:Y:S02]  /*9c10*/  @!P0 SYNCS.PHASECHK.TRANS64 P0, [R0+URZ], R3 ;  /* 0x00000003000085a7 */ /* 0x000ea400080010ff */
[----:B--2---:R-:W-:Y:S05]  /*9c20*/  @!P0 BRA `(.L_x_170) ;  /* 0xfffffffc00f08947 */ /* 0x004fea000383ffff */
[----:B------:R-:W-:Y:S05]  /*9c30*/  BRA `(.L_x_171) ;  /* 0xffffff9000b07947 */ /* 0x000fea000383ffff */
.L_x_60:
[----:B-1----:R1:W3:Y:S02]  /*9c40*/  SYNCS.PHASECHK.TRANS64.TRYWAIT P0, [R0+URZ+0x140], R4 ;  /* 0x00014004000075a7 */ /* 0x0022e400080011ff */
[----:B---3--:R-:W-:Y:S05]  /*9c50*/  @!P0 NANOSLEEP.SYNCS 0x989680 ;  /* 0x009896800000895d */ /* 0x008fea0003900000 */
[----:B------:R-:W3:Y:S02]  /*9c60*/  @!P0 SYNCS.PHASECHK.TRANS64 P0, [R0+URZ+0x140], R4 ;  /* 0x00014004000085a7 */ /* 0x000ee400080010ff */
[----:B---3--:R-:W-:Y:S05]  /*9c70*/  @!P0 BRA `(.L_x_60) ;  /* 0xfffffffc00f08947 */ /* 0x008fea000383ffff */
[----:B------:R-:W-:Y:S05]  /*9c80*/  BRA `(.L_x_172) ;  /* 0xffffff94000c7947 */ /* 0x000fea000383ffff */
.L_x_61:
[----:B------:R-:W-:-:S07]  /*9c90*/  MOV R0, UR5 ;  /* 0x0000000500007c02 */ /* 0x000fce0008000f00 */
.L_x_173:
[----:B-1----:R1:W3:Y:S02]  /*9ca0*/  SYNCS.PHASECHK.TRANS64.TRYWAIT P0, [R0+URZ+0x110], R5 ;  /* 0x00011005000075a7 */ /* 0x0022e400080011ff */
[----:B---3--:R-:W-:Y:S05]  /*9cb0*/  @!P0 NANOSLEEP.SYNCS 0x989680 ;  /* 0x009896800000895d */ /* 0x008fea0003900000 */
[----:B------:R-:W3:Y:S02]  /*9cc0*/  @!P0 SYNCS.PHASECHK.TRANS64 P0, [R0+URZ+0x110], R5 ;  /* 0x00011005000085a7 */ /* 0x000ee400080010ff */
[----:B---3--:R-:W-:Y:S05]  /*9cd0*/  @!P0 BRA `(.L_x_173) ;  /* 0xfffffffc00f08947 */ /* 0x008fea000383ffff */
[----:B------:R-:W-:Y:S05]  /*9ce0*/  BRA `(.L_x_174) ;  /* 0xffffff94001c7947 */ /* 0x000fea000383ffff */
.L_x_62:
[----:B-1----:R1:W3:Y:S02]  /*9cf0*/  SYNCS.PHASECHK.TRANS64.TRYWAIT P1, [R0+URZ+0x100], R4 ;  /* 0x00010004000075a7 */ /* 0x0022e400080211ff */
[----:B---3--:R-:W-:Y:S05]  /*9d00*/  @!P1 NANOSLEEP.SYNCS 0x989680 ;  /* 0x009896800000995d */ /* 0x008fea0003900000 */
[----:B------:R-:W3:Y:S02]  /*9d10*/  @!P1 SYNCS.PHASECHK.TRANS64 P1, [R0+URZ+0x100], R4 ;  /* 0x00010004000095a7 */ /* 0x000ee400080210ff */
[----:B---3--:R-:W-:Y:S05]  /*9d20*/  @!P1 BRA `(.L_x_62) ;  /* 0xfffffffc00f09947 */ /* 0x008fea000383ffff */
[----:B------:R-:W-:Y:S05]  /*9d30*/  BRA `(.L_x_175) ;  /* 0xffffff94004c7947 */ /* 0x000fea000383ffff */
.L_x_65:
[----:B------:R-:W-:-:S07]  /*9d40*/  MOV R0, UR5 ;  /* 0x0000000500007c02 */ /* 0x000fce0008000f00 */
.L_x_176:
[----:B-1----:R1:W3:Y:S02]  /*9d50*/  SYNCS.PHASECHK.TRANS64.TRYWAIT P0, [R0+URZ+0x110], R2 ;  /* 0x00011002000075a7 */ /* 0x0022e400080011ff */
[----:B---3--:R-:W-:Y:S05]  /*9d60*/  @!P0 NANOSLEEP.SYNCS 0x989680 ;  /* 0x009896800000895d */ /* 0x008fea0003900000 */
[----:B------:R-:W3:Y:S02]  /*9d70*/  @!P0 SYNCS.PHASECHK.TRANS64 P0, [R0+URZ+0x110], R2 ;  /* 0x00011002000085a7 */ /* 0x000ee400080010ff */
[----:B---3--:R-:W-:Y:S05]  /*9d80*/  @!P0 BRA `(.L_x_176) ;  /* 0xfffffffc00f08947 */ /* 0x008fea000383ffff */
[----:B------:R-:W-:Y:S05]  /*9d90*/  BRA `(.L_x_64) ;  /* 0xffffff9400a07947 */ /* 0x000fea000383ffff */
.L_x_72:
[----:B-1----:R1:W3:Y:S02]  /*9da0*/  SYNCS.PHASECHK.TRANS64.TRYWAIT P1, [R0+URZ+0x100], R2 ;  /* 0x00010002000075a7 */ /* 0x0022e400080211ff */
[----:B---3--:R-:W-:Y:S05]  /*9db0*/  @!P1 NANOSLEEP.SYNCS 0x989680 ;  /* 0x009896800000995d */ /* 0x008fea0003900000 */
[----:B------:R-:W3:Y:S02]  /*9dc0*/  @!P1 SYNCS.PHASECHK.TRANS64 P1, [R0+URZ+0x100], R2 ;  /* 0x00010002000095a7 */ /* 0x000ee400080210ff */
[----:B---3--:R-:W-:Y:S05]  /*9dd0*/  @!P1 BRA `(.L_x_72) ;  /* 0xfffffffc00f09947 */ /* 0x008fea000383ffff */
[----:B------:R-:W-:Y:S05]  /*9de0*/  BRA `(.L_x_177) ;  /* 0xffffff9c00647947 */ /* 0x000fea000383ffff */
.L_x_73:
[----:B------:R-:W-:-:S07]  /*9df0*/  MOV R2, UR11 ;  /* 0x0000000b00027c02 */ /* 0x000fce0008000f00 */
.L_x_178:
[----:B-1----:R1:W3:Y:S02]  /*9e00*/  SYNCS.PHASECHK.TRANS64.TRYWAIT P0, [R2+URZ+0x130], R0 ;  /* 0x00013000020075a7 */ /* 0x0022e400080011ff */
[----:B---3--:R-:W-:Y:S05]  /*9e10*/  @!P0 NANOSLEEP.SYNCS 0x989680 ;  /* 0x009896800000895d */ /* 0x008fea0003900000 */
[----:B------:R-:W3:Y:S02]  /*9e20*/  @!P0 SYNCS.PHASECHK.TRANS64 P0, [R2+URZ+0x130], R0 ;  /* 0x00013000020085a7 */ /* 0x000ee400080010ff */
[----:B---3--:R-:W-:Y:S05]  /*9e30*/  @!P0 BRA `(.L_x_178) ;  /* 0xfffffffc00f08947 */ /* 0x008fea000383ffff */
[----:B------:R-:W-:Y:S05]  /*9e40*/  BRA `(.L_x_179) ;  /* 0xffffff9c009c7947 */ /* 0x000fea000383ffff */
.L_x_76:
[----:B------:R-:W-:Y:S07]  /*9e50*/  MOV R0, UR10 ;  /* 0x0000000a00007c02 */ /* 0x000fee0008000f00 */
.L_x_180:
[----:B-1----:R1:W3:Y:S02]  /*9e60*/  SYNCS.PHASECHK.TRANS64.TRYWAIT P0, [R0+URZ], R2 ;  /* 0x00000002000075a7 */ /* 0x0022e400080011ff */
[----:B---3--:R-:W-:Y:S05]  /*9e70*/  @!P0 NANOSLEEP.SYNCS 0x989680 ;  /* 0x009896800000895d */ /* 0x008fea0003900000 */
[----:B------:R-:W3:Y:S02]  /*9e80*/  @!P0 SYNCS.PHASECHK.TRANS64 P0, [R0+URZ], R2 ;  /* 0x00000002000085a7 */ /* 0x000ee400080010ff */
[----:B---3--:R-:W-:Y:S05]  /*9e90*/  @!P0 BRA `(.L_x_180) ;  /* 0xfffffffc00f08947 */ /* 0x008fea000383ffff */
[----:B------:R-:W-:Y:S05]  /*9ea0*/  BRA `(.L_x_75) ;  /* 0xffffff9c00b87947 */ /* 0x000fea000383ffff */
.L_x_79:
[----:B------:R-:W-:-:S07]  /*9eb0*/  MOV R0, UR5 ;  /* 0x0000000500007c02 */ /* 0x000fce0008000f00 */
.L_x_181:
[----:B--2---:R2:W3:Y:S02]  /*9ec0*/  SYNCS.PHASECHK.TRANS64.TRYWAIT P0, [R0+URZ], R2 ;  /* 0x00000002000075a7 */ /* 0x0044e400080011ff */
[----:B---3--:R-:W-:Y:S05]  /*9ed0*/  @!P0 NANOSLEEP.SYNCS 0x989680 ;  /* 0x009896800000895d */ /* 0x008fea0003900000 */
[----:B------:R-:W3:Y:S02]  /*9ee0*/  @!P0 SYNCS.PHASECHK.TRANS64 P0, [R0+URZ], R2 ;  /* 0x00000002000085a7 */ /* 0x000ee400080010ff */
[----:B---3--:R-:W-:Y:S05]  /*9ef0*/  @!P0 BRA `(.L_x_181) ;  /* 0xfffffffc00f08947 */ /* 0x008fea000383ffff */
[----:B------:R-:W-:Y:S05]  /*9f00*/  BRA `(.L_x_182) ;  /* 0xffffffa000887947 */ /* 0x000fea000383ffff */
.L_x_80:
[----:B------:R-:W-:-:S07]  /*9f10*/  MOV R0, UR6 ;  /* 0x0000000600007c02 */ /* 0x000fce0008000f00 */
.L_x_183:
[----:B--2---:R2:W3:Y:S02]  /*9f20*/  SYNCS.PHASECHK.TRANS64.TRYWAIT P0, [R0+URZ], R2 ;  /* 0x00000002000075a7 */ /* 0x0044e400080011ff */
[----:B---3--:R-:W-:Y:S05]  /*9f30*/  @!P0 NANOSLEEP.SYNCS 0x989680 ;  /* 0x009896800000895d */ /* 0x008fea0003900000 */
[----:B------:R-:W3:Y:S02]  /*9f40*/  @!P0 SYNCS.PHASECHK.TRANS64 P0, [R0+URZ], R2 ;  /* 0x00000002000085a7 */ /* 0x000ee400080010ff */
[----:B---3--:R-:W-:Y:S05]  /*9f50*/  @!P0 BRA `(.L_x_183) ;  /* 0xfffffffc00f08947 */ /* 0x008fea000383ffff */
[----:B------:R-:W-:Y:S05]  /*9f60*/  BRA `(.L_x_184) ;  /* 0xffffffa000947947 */ /* 0x000fea000383ffff */
.L_x_85:
[----:B--2---:R2:W3:Y:S02]  /*9f70*/  SYNCS.PHASECHK.TRANS64.TRYWAIT P0, [R0+URZ+0x100], R2 ;  /* 0x00010002000075a7 */ /* 0x0044e400080011ff */
[----:B---3--:R-:W-:Y:S05]  /*9f80*/  @!P0 NANOSLEEP.SYNCS 0x989680 ;  /* 0x009896800000895d */ /* 0x008fea0003900000 */
[----:B------:R-:W3:Y:S02]  /*9f90*/  @!P0 SYNCS.PHASECHK.TRANS64 P0, [R0+URZ+0x100], R2 ;  /* 0x00010002000085a7 */ /* 0x000ee400080010ff */
[----:B---3--:R-:W-:Y:S05]  /*9fa0*/  @!P0 BRA `(.L_x_85) ;  /* 0xfffffffc00f08947 */ /* 0x008fea000383ffff */
[----:B------:R-:W-:Y:S05]  /*9fb0*/  BRA `(.L_x_185) ;  /* 0xffffffa4008c7947 */ /* 0x000fea000383ffff */
.L_x_88:
[----:B------:R-:W-:Y:S07]  /*9fc0*/  MOV R0, UR4 ;  /* 0x0000000400007c02 */ /* 0x000fee0008000f00 */
.L_x_186:
[----:B-1----:R1:W2:Y:S02]  /*9fd0*/  SYNCS.PHASECHK.TRANS64.TRYWAIT P0, [R0+URZ+0xf8], R2 ;  /* 0x0000f802000075a7 */ /* 0x0022a400080011ff */
[----:B--2---:R-:W-:Y:S05]  /*9fe0*/  @!P0 NANOSLEEP.SYNCS 0x989680 ;  /* 0x009896800000895d */ /* 0x004fea0003900000 */
[----:B------:R-:W2:Y:S02]  /*9ff0*/  @!P0 SYNCS.PHASECHK.TRANS64 P0, [R0+URZ+0xf8], R2 ;  /* 0x0000f802000085a7 */ /* 0x000ea400080010ff */
[----:B--2---:R-:W-:Y:S05]  /*a000*/  @!P0 BRA `(.L_x_186) ;  /* 0xfffffffc00f08947 */ /* 0x004fea000383ffff */
[----:B------:R-:W-:Y:S05]  /*a010*/  BRA `(.L_x_87) ;  /* 0xffffffa800887947 */ /* 0x000fea000383ffff */
.L_x_91:
[----:B------:R-:W-:Y:S07]  /*a020*/  MOV R0, UR4 ;  /* 0x0000000400007c02 */ /* 0x000fee0008000f00 */
.L_x_187:
[----:B-1----:R1:W2:Y:S02]  /*a030*/  SYNCS.PHASECHK.TRANS64.TRYWAIT P0, [R0+URZ+0xd0], R28 ;  /* 0x0000d01c000075a7 */ /* 0x0022a400080011ff */
[----:B--2---:R-:W-:Y:S05]  /*a040*/  @!P0 NANOSLEEP.SYNCS 0x989680 ;  /* 0x009896800000895d */ /* 0x004fea0003900000 */
[----:B------:R-:W2:Y:S02]  /*a050*/  @!P0 SYNCS.PHASECHK.TRANS64 P0, [R0+URZ+0xd0], R28 ;  /* 0x0000d01c000085a7 */ /* 0x000ea400080010ff */
[----:B--2---:R-:W-:Y:S05]  /*a060*/  @!P0 BRA `(.L_x_187) ;  /* 0xfffffffc00f08947 */ /* 0x004fea000383ffff */
[----:B------:R-:W-:Y:S05]  /*a070*/  BRA `(.L_x_188) ;  /* 0xffffffa800e07947 */ /* 0x000fea000383ffff */
.L_x_92:
[----:B------:R-:W-:Y:S07]  /*a080*/  MOV R0, UR4 ;  /* 0x0000000400007c02 */ /* 0x000fee0008000f00 */
.L_x_189:
[----:B-1----:R1:W2:Y:S02]  /*a090*/  SYNCS.PHASECHK.TRANS64.TRYWAIT P0, [R0+URZ+0xd8], R28 ;  /* 0x0000d81c000075a7 */ /* 0x0022a400080011ff */
[----:B--2---:R-:W-:Y:S05]  /*a0a0*/  @!P0 NANOSLEEP.SYNCS 0x989680 ;  /* 0x009896800000895d */ /* 0x004fea0003900000 */
[----:B------:R-:W2:Y:S02]  /*a0b0*/  @!P0 SYNCS.PHASECHK.TRANS64 P0, [R0+URZ+0xd8], R28 ;  /* 0x0000d81c000085a7 */ /* 0x000ea400080010ff */
[----:B--2---:R-:W-:Y:S05]  /*a0c0*/  @!P0 BRA `(.L_x_189) ;  /* 0xfffffffc00f08947 */ /* 0x004fea000383ffff */
[----:B------:R-:W-:Y:S05]  /*a0d0*/  BRA `(.L_x_190) ;  /* 0xffffffac001c7947 */ /* 0x000fea000383ffff */
.L_x_93:
[----:B------:R-:W-:Y:S07]  /*a0e0*/  MOV R0, UR4 ;  /* 0x0000000400007c02 */ /* 0x000fee0008000f00 */
.L_x_191:
[----:B-1----:R1:W2:Y:S02]  /*a0f0*/  SYNCS.PHASECHK.TRANS64.TRYWAIT P0, [R0+URZ+0xe0], R28 ;  /* 0x0000e01c000075a7 */ /* 0x0022a400080011ff */
[----:B--2---:R-:W-:Y:S05]  /*a100*/  @!P0 NANOSLEEP.SYNCS 0x989680 ;  /* 0x009896800000895d */ /* 0x004fea0003900000 */
[----:B------:R-:W2:Y:S02]  /*a110*/  @!P0 SYNCS.PHASECHK.TRANS64 P0, [R0+URZ+0xe0], R28 ;  /* 0x0000e01c000085a7 */ /* 0x000ea400080010ff */
[----:B--2---:R-:W-:Y:S05]  /*a120*/  @!P0 BRA `(.L_x_191) ;  /* 0xfffffffc00f08947 */ /* 0x004fea000383ffff */
[----:B------:R-:W-:Y:S05]  /*a130*/  BRA `(.L_x_192) ;  /* 0xffffffac00607947 */ /* 0x000fea000383ffff */
.L_x_94:
[----:B------:R-:W-:Y:S07]  /*a140*/  MOV R0, UR4 ;  /* 0x0000000400007c02 */ /* 0x000fee0008000f00 */
.L_x_193:
[----:B-1----:R1:W2:Y:S02]  /*a150*/  SYNCS.PHASECHK.TRANS64.TRYWAIT P0, [R0+URZ+0xe8], R28 ;  /* 0x0000e81c000075a7 */ /* 0x0022a400080011ff */
[----:B--2---:R-:W-:Y:S05]  /*a160*/  @!P0 NANOSLEEP.SYNCS 0x989680 ;  /* 0x009896800000895d */ /* 0x004fea0003900000 */
[----:B------:R-:W2:Y:S02]  /*a170*/  @!P0 SYNCS.PHASECHK.TRANS64 P0, [R0+URZ+0xe8], R28 ;  /* 0x0000e81c000085a7 */ /* 0x000ea400080010ff */
[----:B--2---:R-:W-:Y:S05]  /*a180*/  @!P0 BRA `(.L_x_193) ;  /* 0xfffffffc00f08947 */ /* 0x004fea000383ffff */
[----:B------:R-:W-:Y:S05]  /*a190*/  BRA `(.L_x_194) ;  /* 0xffffffac00e47947 */ /* 0x000fea000383ffff */
.L_x_96:
[----:B------:R-:W-:-:S07]  /*a1a0*/  MOV R0, UR4 ;  /* 0x0000000400007c02 */ /* 0x000fce0008000f00 */
.L_x_195:
[----:B-1----:R1:W3:Y:S02]  /*a1b0*/  SYNCS.PHASECHK.TRANS64.TRYWAIT P0, [R0+URZ+0xd0], R2 ;  /* 0x0000d002000075a7 */ /* 0x0022e400080011ff */
[----:B---3--:R-:W-:Y:S05]  /*a1c0*/  @!P0 NANOSLEEP.SYNCS 0x989680 ;  /* 0x009896800000895d */ /* 0x008fea0003900000 */
[----:B------:R-:W3:Y:S02]  /*a1d0*/  @!P0 SYNCS.PHASECHK.TRANS64 P0, [R0+URZ+0xd0], R2 ;  /* 0x0000d002000085a7 */ /* 0x000ee400080010ff */
[----:B---3--:R-:W-:Y:S05]  /*a1e0*/  @!P0 BRA `(.L_x_195) ;  /* 0xfffffffc00f08947 */ /* 0x008fea000383ffff */
[----:B------:R-:W-:Y:S05]  /*a1f0*/  BRA `(.L_x_196) ;  /* 0xffffffb000587947 */ /* 0x000fea000383ffff */
.L_x_97:
[----:B-1----:R-:W-:-:S07]  /*a200*/  MOV R0, UR4 ;  /* 0x0000000400007c02 */ /* 0x002fce0008000f00 */
.L_x_197:
[----:B-1----:R1:W3:Y:S02]  /*a210*/  SYNCS.PHASECHK.TRANS64.TRYWAIT P0, [R0+URZ+0xd8], R2 ;  /* 0x0000d802000075a7 */ /* 0x0022e400080011ff */
[----:B---3--:R-:W-:Y:S05]  /*a220*/  @!P0 NANOSLEEP.SYNCS 0x989680 ;  /* 0x009896800000895d */ /* 0x008fea0003900000 */
[----:B------:R-:W3:Y:S02]  /*a230*/  @!P0 SYNCS.PHASECHK.TRANS64 P0, [R0+URZ+0xd8], R2 ;  /* 0x0000d802000085a7 */ /* 0x000ee400080010ff */
[----:B---3--:R-:W-:Y:S05]  /*a240*/  @!P0 BRA `(.L_x_197) ;  /* 0xfffffffc00f08947 */ /* 0x008fea000383ffff */
[----:B------:R-:W-:Y:S05]  /*a250*/  BRA `(.L_x_198) ;  /* 0xffffffb000487947 */ /* 0x000fea000383ffff */
.L_x_98:
[----:B-1----:R-:W-:-:S07]  /*a260*/  MOV R0, UR4 ;  /* 0x0000000400007c02 */ /* 0x002fce0008000f00 */
.L_x_199:
[----:B-1----:R1:W3:Y:S02]  /*a270*/  SYNCS.PHASECHK.TRANS64.TRYWAIT P0, [R0+URZ+0xe0], R2 ;  /* 0x0000e002000075a7 */ /* 0x0022e400080011ff */
[----:B---3--:R-:W-:Y:S05]  /*a280*/  @!P0 NANOSLEEP.SYNCS 0x989680 ;  /* 0x009896800000895d */ /* 0x008fea0003900000 */
[----:B------:R-:W3:Y:S02]  /*a290*/  @!P0 SYNCS.PHASECHK.TRANS64 P0, [R0+URZ+0xe0], R2 ;  /* 0x0000e002000085a7 */ /* 0x000ee400080010ff */
[----:B---3--:R-:W-:Y:S05]  /*a2a0*/  @!P0 BRA `(.L_x_199) ;  /* 0xfffffffc00f08947 */ /* 0x008fea000383ffff */
[----:B------:R-:W-:Y:S05]  /*a2b0*/  BRA `(.L_x_200) ;  /* 0xffffffb000387947 */ /* 0x000fea000383ffff */
.L_x_100:
[----:B---3--:R3:W4:Y:S02]  /*a2c0*/  SYNCS.PHASECHK.TRANS64.TRYWAIT P0, [R0+URZ+0x100], R2 ;  /* 0x00010002000075a7 */ /* 0x00872400080011ff */
[----:B----4-:R-:W-:Y:S05]  /*a2d0*/  @!P0 NANOSLEEP.SYNCS 0x989680 ;  /* 0x009896800000895d */ /* 0x010fea0003900000 */
[----:B------:R-:W4:Y:S02]  /*a2e0*/  @!P0 SYNCS.PHASECHK.TRANS64 P0, [R0+URZ+0x100], R2 ;  /* 0x00010002000085a7 */ /* 0x000f2400080010ff */
[----:B----4-:R-:W-:Y:S05]  /*a2f0*/  @!P0 BRA `(.L_x_100) ;  /* 0xfffffffc00f08947 */ /* 0x010fea000383ffff */
[----:B------:R-:W-:Y:S05]  /*a300*/  BRA `(.L_x_201) ;  /* 0xffffffb400007947 */ /* 0x000fea000383ffff */
.L_x_111:
[----:B-1----:R-:W-:Y:S04]  /*a310*/  MOV R2, UR49 ;  /* 0x0000003100027c02 */ /* 0x002fe80008000f00 */
[----:B------:R1:W3:Y:S03]  /*a320*/  SYNCS.PHASECHK.TRANS64.TRYWAIT P1, [R2+URZ+0xb0], R3 ;  /* 0x0000b003020075a7 */ /* 0x0002e600080211ff */
[----:B---3--:R-:W-:Y:S05]  /*a330*/  @!P1 NANOSLEEP.SYNCS 0x989680 ;  /* 0x009896800000995d */ /* 0x008fea0003900000 */
[----:B------:R-:W3:Y:S02]  /*a340*/  @!P1 SYNCS.PHASECHK.TRANS64 P1, [R2+URZ+0xb0], R3 ;  /* 0x0000b003020095a7 */ /* 0x000ee400080210ff */
[----:B---3--:R-:W-:Y:S05]  /*a350*/  @!P1 BRA `(.L_x_111) ;  /* 0xfffffffc00ec9947 */ /* 0x008fea000383ffff */
[----:B------:R-:W-:Y:S05]  /*a360*/  BRA `(.L_x_110) ;  /* 0xffffffc000047947 */ /* 0x000fea000383ffff */
.L_x_113:
[----:B-1----:R1:W4:Y:S02]  /*a370*/  SYNCS.PHASECHK.TRANS64.TRYWAIT P0, [R64+URZ+0x120], R0 ;  /* 0x00012000400075a7 */ /* 0x00232400080011ff */
[----:B----4-:R-:W-:Y:S05]  /*a380*/  @!P0 NANOSLEEP.SYNCS 0x989680 ;  /* 0x009896800000895d */ /* 0x010fea0003900000 */
[----:B------:R-:W4:Y:S02]  /*a390*/  @!P0 SYNCS.PHASECHK.TRANS64 P0, [R64+URZ+0x120], R0 ;  /* 0x00012000400085a7 */ /* 0x000f2400080010ff */
[----:B----4-:R-:W-:Y:S05]  /*a3a0*/  @!P0 BRA `(.L_x_113) ;  /* 0xfffffffc00f08947 */ /* 0x010fea000383ffff */
[----:B------:R-:W-:Y:S05]  /*a3b0*/  BRA `(.L_x_112) ;  /* 0xffffffc0002c7947 */ /* 0x000fea000383ffff */
.L_x_122:
[----:B--2---:R2:W4:Y:S02]  /*a3c0*/  SYNCS.PHASECHK.TRANS64.TRYWAIT P0, [R2+URZ+0xb0], R0 ;  /* 0x0000b000020075a7 */ /* 0x00452400080011ff */
[----:B----4-:R-:W-:Y:S05]  /*a3d0*/  @!P0 NANOSLEEP.SYNCS 0x989680 ;  /* 0x009896800000895d */ /* 0x010fea0003900000 */
[----:B------:R-:W4:Y:S02]  /*a3e0*/  @!P0 SYNCS.PHASECHK.TRANS64 P0, [R2+URZ+0xb0], R0 ;  /* 0x0000b000020085a7 */ /* 0x000f2400080010ff */
[----:B----4-:R-:W-:Y:S05]  /*a3f0*/  @!P0 BRA `(.L_x_122) ;  /* 0xfffffffc00f08947 */ /* 0x010fea000383ffff */
[----:B------:R-:W-:Y:S05]  /*a400*/  BRA `(.L_x_121) ;  /* 0xffffffcc00087947 */ /* 0x000fea000383ffff */
.L_x_130:
[----:B--2---:R2:W4:Y:S02]  /*a410*/  SYNCS.PHASECHK.TRANS64.TRYWAIT P0, [R0+URZ+0xb0], R6 ;  /* 0x0000b006000075a7 */ /* 0x00452400080011ff */
[----:B----4-:R-:W-:Y:S05]  /*a420*/  @!P0 NANOSLEEP.SYNCS 0x989680 ;  /* 0x009896800000895d */ /* 0x010fea0003900000 */
[----:B------:R-:W4:Y:S02]  /*a430*/  @!P0 SYNCS.PHASECHK.TRANS64 P0, [R0+URZ+0xb0], R6 ;  /* 0x0000b006000085a7 */ /* 0x000f2400080010ff */
[----:B----4-:R-:W-:Y:S05]  /*a440*/  @!P0 BRA `(.L_x_130) ;  /* 0xfffffffc00f08947 */ /* 0x010fea000383ffff */
[----:B------:R-:W-:Y:S05]  /*a450*/  BRA `(.L_x_129) ;  /* 0xffffffd800087947 */ /* 0x000fea000383ffff */
.L_x_138:
[----:B--2---:R2:W4:Y:S02]  /*a460*/  SYNCS.PHASECHK.TRANS64.TRYWAIT P0, [R0+URZ+0xb0], R5 ;  /* 0x0000b005000075a7 */ /* 0x00452400080011ff */
[----:B----4-:R-:W-:Y:S05]  /*a470*/  @!P0 NANOSLEEP.SYNCS 0x989680 ;  /* 0x009896800000895d */ /* 0x010fea0003900000 */
[----:B------:R-:W4:Y:S02]  /*a480*/  @!P0 SYNCS.PHASECHK.TRANS64 P0, [R0+URZ+0xb0], R5 ;  /* 0x0000b005000085a7 */ /* 0x000f2400080010ff */
[----:B----4-:R-:W-:Y:S05]  /*a490*/  @!P0 BRA `(.L_x_138) ;  /* 0xfffffffc00f08947 */ /* 0x010fea000383ffff */
[----:B------:R-:W-:Y:S05]  /*a4a0*/  BRA `(.L_x_137) ;  /* 0xffffffe400087947 */ /* 0x000fea000383ffff */
        .weak           $__internal_0_$__cuda_sm10x_tcgen05_guardrail_trap_col_being_dealloced_not_returned_by_alloc
        .type           $__internal_0_$__cuda_sm10x_tcgen05_guardrail_trap_col_being_dealloced_not_returned_by_alloc,@function
        .size           $__internal_0_$__cuda_sm10x_tcgen05_guardrail_trap_col_being_dealloced_not_returned_by_alloc,($__internal_1_$__cuda_sm10x_tcgen05_guardrail_trap_phase_invalid_during_alloc - $__internal_0_$__cuda_sm10x_tcgen05_guardrail_trap_col_being_dealloced_not_returned_by_alloc)
$__internal_0_$__cuda_sm10x_tcgen05_guardrail_trap_col_being_dealloced_not_returned_by_alloc:
[----:B------:R-:W-:Y:S05]  /*a4b0*/  BPT.TRAP 0x1 ;  /* 0x000000040000795c */ /* 0x000fea0000300000 */
[----:B------:R-:W-:-:S04]  /*a4c0*/  HFMA2 R3, -RZ, RZ, 0, 0 ;  /* 0x00000000ff037431 */ /* 0x000fc800000001ff */
[----:B------:R-:W-:Y:S05]  /*a4d0*/  RET.REL.NODEC R2 `(_ZN7cutlass13device_kernelINS_4gemm6kernel13GemmUniversalIN4cute5tupleIJiiiiEEENS1_10collective13CollectiveMmaINS1_46MainloopSm100TmaUmmaWarpSpecializedBlockScaledILi11ELi2ELi2ENS5_IJNS4_1CILi1EEENSA_ILi4EEESB_EEEEENS5_IJNSA_ILi128EEESF_SF_EEENS5_IJNS_12float_e2m1_tENS_13float_ue8m0_tEEEENS5_IJNS5_IJlSB_lEEENS4_6LayoutINS5_IJNS5_IJNS5_IJNSA_ILi32EEESC_EEEiEEESO_NS5_IJSB_iEEEEEENS5_IJNS5_IJNS5_IJNSA_ILi16EEESC_EEEiEEENS5_IJNS5_IJNSA_ILi0EEESB_EEENSA_ILi512EEEEEENS5_IJSU_iEEEEEEEEEEESJ_S11_NS4_8TiledMMAINS4_8MMA_AtomIJNS4_17SM100_MMA_MXF4_SSISH_SH_fSI_Li128ELi128ELi32ELNS4_4UMMA5MajorE0ELS16_0ELNS15_7ScaleInE0ELS17_0EEEEEENSL_INS5_IJSB_SB_SB_EEENS5_IJSU_SU_SU_EEEEENS5_IJNS4_10UnderscoreES1D_S1D_EEEEENS5_IJNS4_23SM90_TMA_LOAD_MULTICASTES1G_EEENS5_IJNS4_14ComposedLayoutINS4_7SwizzleILi2ELi4ELi3EEENS4_18smem_ptr_flag_bitsILi4EEENSL_INS5_IJNSA_ILi8EEESF_EEENS5_IJSF_SB_EEEEEEENSL_INS5_IJNS5_IJNS5_IJSN_SB_EEENS5_IJSM_NSA_ILi2EEEEEEEEESB_NS5_IJS1T_SB_EEEEEENS5_IJNS5_IJNS5_IJSS_SW_EEESV_EEESU_NS5_IJS1T_SW_EEEEEEEEEEEvNS4_8identityENS5_IJNS4_13SM90_TMA_LOADES25_EEES23_vS24_EENS_8epilogue10collective18CollectiveEpilogueINS28_23Sm100TmaWarpSpecializedILi4ELi2ELi32ELb1ELb0EEEJSG_NS5_IJNSL_ISF_SB_EENSL_ISM_SB_EEEEENS_10bfloat16_tESK_S2G_SK_NS28_6fusion15FusionCallbacksIS2C_NS2H_17LinearCombinationIS2G_fS2G_fLNS_15FloatRoundStyleE2EEESG_S2F_JEEENS4_5SM1004TMEM4LOAD26SM100_TMEM_LOAD_32dp32b32xES25_NS1I_IS1K_NS1L_ILi16EEENSL_INS5_IJS1N_SM_EEENS5_IJSM_SB_EEEEEEENS4_39AutoVectorizingCopyWithAssumedAlignmentILi128EEENS4_14SM90_TMA_STOREES2V_S2X_S2X_EEEvvEEEEvNT_6ParamsE) ;  /* 0xffffff5802c87950 */ /* 0x000fea0003c3ffff */
        .weak           $__internal_1_$__cuda_sm10x_tcgen05_guardrail_trap_phase_invalid_during_alloc
        .type           $__internal_1_$__cuda_sm10x_tcgen05_guardrail_trap_phase_invalid_during_alloc,@function
        .size           $__internal_1_$__cuda_sm10x_tcgen05_guardrail_trap_phase_invalid_during_alloc,($__internal_2_$__cuda_sm10x_tcgen05_guardrail_trap_unallocated_columns_being_dealloced - $__internal_1_$__cuda_sm10x_tcgen05_guardrail_trap_phase_invalid_during_alloc)
$__internal_1_$__cuda_sm10x_tcgen05_guardrail_trap_phase_invalid_during_alloc:
[----:B------:R-:W-:Y:S05]  /*a4e0*/  BPT.TRAP 0x1 ;  /* 0x000000040000795c */ /* 0x000fea0000300000 */
[----:B------:R-:W-:-:S04]  /*a4f0*/  MOV R3, 0x0 ;  /* 0x0000000000037802 */ /* 0x000fc80000000f00 */
[----:B------:R-:W-:Y:S05]  /*a500*/  RET.REL.NODEC R2 `(_ZN7cutlass13device_kernelINS_4gemm6kernel13GemmUniversalIN4cute5tupleIJiiiiEEENS1_10collective13CollectiveMmaINS1_46MainloopSm100TmaUmmaWarpSpecializedBlockScaledILi11ELi2ELi2ENS5_IJNS4_1CILi1EEENSA_ILi4EEESB_EEEEENS5_IJNSA_ILi128EEESF_SF_EEENS5_IJNS_12float_e2m1_tENS_13float_ue8m0_tEEEENS5_IJNS5_IJlSB_lEEENS4_6LayoutINS5_IJNS5_IJNS5_IJNSA_ILi32EEESC_EEEiEEESO_NS5_IJSB_iEEEEEENS5_IJNS5_IJNS5_IJNSA_ILi16EEESC_EEEiEEENS5_IJNS5_IJNSA_ILi0EEESB_EEENSA_ILi512EEEEEENS5_IJSU_iEEEEEEEEEEESJ_S11_NS4_8TiledMMAINS4_8MMA_AtomIJNS4_17SM100_MMA_MXF4_SSISH_SH_fSI_Li128ELi128ELi32ELNS4_4UMMA5MajorE0ELS16_0ELNS15_7ScaleInE0ELS17_0EEEEEENSL_INS5_IJSB_SB_SB_EEENS5_IJSU_SU_SU_EEEEENS5_IJNS4_10UnderscoreES1D_S1D_EEEEENS5_IJNS4_23SM90_TMA_LOAD_MULTICASTES1G_EEENS5_IJNS4_14ComposedLayoutINS4_7SwizzleILi2ELi4ELi3EEENS4_18smem_ptr_flag_bitsILi4EEENSL_INS5_IJNSA_ILi8EEESF_EEENS5_IJSF_SB_EEEEEEENSL_INS5_IJNS5_IJNS5_IJSN_SB_EEENS5_IJSM_NSA_ILi2EEEEEEEEESB_NS5_IJS1T_SB_EEEEEENS5_IJNS5_IJNS5_IJSS_SW_EEESV_EEESU_NS5_IJS1T_SW_EEEEEEEEEEEvNS4_8identityENS5_IJNS4_13SM90_TMA_LOADES25_EEES23_vS24_EENS_8epilogue10collective18CollectiveEpilogueINS28_23Sm100TmaWarpSpecializedILi4ELi2ELi32ELb1ELb0EEEJSG_NS5_IJNSL_ISF_SB_EENSL_ISM_SB_EEEEENS_10bfloat16_tESK_S2G_SK_NS28_6fusion15FusionCallbacksIS2C_NS2H_17LinearCombinationIS2G_fS2G_fLNS_15FloatRoundStyleE2EEESG_S2F_JEEENS4_5SM1004TMEM4LOAD26SM100_TMEM_LOAD_32dp32b32xES25_NS1I_IS1K_NS1L_ILi16EEENSL_INS5_IJS1N_SM_EEENS5_IJSM_SB_EEEEEEENS4_39AutoVectorizingCopyWithAssumedAlignmentILi128EEENS4_14SM90_TMA_STOREES2V_S2X_S2X_EEEvvEEEEvNT_6ParamsE) ;  /* 0xffffff5802bc7950 */ /* 0x000fea0003c3ffff */
        .weak           $__internal_2_$__cuda_sm10x_tcgen05_guardrail_trap_unallocated_columns_being_dealloced
        .type           $__internal_2_$__cuda_sm10x_tcgen05_guardrail_trap_unallocated_columns_being_dealloced,@function
        .size           $__internal_2_$__cuda_sm10x_tcgen05_guardrail_trap_unallocated_columns_being_dealloced,(.L_x_203 - $__internal_2_$__cuda_sm10x_tcgen05_guardrail_trap_unallocated_columns_being_dealloced)
$__internal_2_$__cuda_sm10x_tcgen05_guardrail_trap_unallocated_columns_being_dealloced:
[----:B------:R-:W-:Y:S05]  /*a510*/  BPT.TRAP 0x1 ;  /* 0x000000040000795c */ /* 0x000fea0000300000 */
[----:B------:R-:W-:-:S04]  /*a520*/  HFMA2 R3, -RZ, RZ, 0, 0 ;  /* 0x00000000ff037431 */ /* 0x000fc800000001ff */
[----:B------:R-:W-:Y:S05]  /*a530*/  RET.REL.NODEC R2 `(_ZN7cutlass13device_kernelINS_4gemm6kernel13GemmUniversalIN4cute5tupleIJiiiiEEENS1_10collective13CollectiveMmaINS1_46MainloopSm100TmaUmmaWarpSpecializedBlockScaledILi11ELi2ELi2ENS5_IJNS4_1CILi1EEENSA_ILi4EEESB_EEEEENS5_IJNSA_ILi128EEESF_SF_EEENS5_IJNS_12float_e2m1_tENS_13float_ue8m0_tEEEENS5_IJNS5_IJlSB_lEEENS4_6LayoutINS5_IJNS5_IJNS5_IJNSA_ILi32EEESC_EEEiEEESO_NS5_IJSB_iEEEEEENS5_IJNS5_IJNS5_IJNSA_ILi16EEESC_EEEiEEENS5_IJNS5_IJNSA_ILi0EEESB_EEENSA_ILi512EEEEEENS5_IJSU_iEEEEEEEEEEESJ_S11_NS4_8TiledMMAINS4_8MMA_AtomIJNS4_17SM100_MMA_MXF4_SSISH_SH_fSI_Li128ELi128ELi32ELNS4_4UMMA5MajorE0ELS16_0ELNS15_7ScaleInE0ELS17_0EEEEEENSL_INS5_IJSB_SB_SB_EEENS5_IJSU_SU_SU_EEEEENS5_IJNS4_10UnderscoreES1D_S1D_EEEEENS5_IJNS4_23SM90_TMA_LOAD_MULTICASTES1G_EEENS5_IJNS4_14ComposedLayoutINS4_7SwizzleILi2ELi4ELi3EEENS4_18smem_ptr_flag_bitsILi4EEENSL_INS5_IJNSA_ILi8EEESF_EEENS5_IJSF_SB_EEEEEEENSL_INS5_IJNS5_IJNS5_IJSN_SB_EEENS5_IJSM_NSA_ILi2EEEEEEEEESB_NS5_IJS1T_SB_EEEEEENS5_IJNS5_IJNS5_IJSS_SW_EEESV_EEESU_NS5_IJS1T_SW_EEEEEEEEEEEvNS4_8identityENS5_IJNS4_13SM90_TMA_LOADES25_EEES23_vS24_EENS_8epilogue10collective18CollectiveEpilogueINS28_23Sm100TmaWarpSpecializedILi4ELi2ELi32ELb1ELb0EEEJSG_NS5_IJNSL_ISF_SB_EENSL_ISM_SB_EEEEENS_10bfloat16_tESK_S2G_SK_NS28_6fusion15FusionCallbacksIS2C_NS2H_17LinearCombinationIS2G_fS2G_fLNS_15FloatRoundStyleE2EEESG_S2F_JEEENS4_5SM1004TMEM4LOAD26SM100_TMEM_LOAD_32dp32b32xES25_NS1I_IS1K_NS1L_ILi16EEENSL_INS5_IJS1N_SM_EEENS5_IJSM_SB_EEEEEEENS4_39AutoVectorizingCopyWithAssumedAlignmentILi128EEENS4_14SM90_TMA_STOREES2V_S2X_S2X_EEEvvEEEEvNT_6ParamsE) ;  /* 0xffffff5802b07950 */ /* 0x000fea0003c3ffff */
.L_x_202:
[----:B------:R-:W-:-:S00]  /*a540*/  BRA `(.L_x_202) ;  /* 0xfffffffc00fc7947 */ /* 0x000fc0000383ffff */
[----:B------:R-:W-:-:S00]  /*a550*/  NOP ;  /* 0x0000000000007918 */ /* 0x000fc00000000000 */
        /* <DEDUP_REMOVED lines=10> */
.L_x_203:


//--------------------- .nv.global.init           --------------------------
	.section	.nv.global.init,"aw",@progbits
.nv.global.init:
	.type		$str$29,@object
	.size		$str$29,($str$30 - $str$29)
$str$29:
        /*0000*/ 	.byte	0x28, 0x61, 0x64, 0x64, 0x72, 0x65, 0x73, 0x73, 0x20, 0x26, 0x20, 0x6d, 0x61, 0x73, 0x6b, 0x29
        /*0010*/ 	.byte	0x20, 0x3d, 0x3d, 0x20, 0x30, 0x00
	.type		$str$30,@object
	.size		$str$30,($str$26 - $str$30)
$str$30:
        /*0016*/ 	.byte	0x2f, 0x74, 0x6d, 0x70, 0x2f, 0x63, 0x75, 0x74, 0x6c, 0x61, 0x73, 0x73, 0x5f, 0x73, 0x77, 0x65
        /*0026*/ 	.byte	0x65, 0x70, 0x5f, 0x73, 0x72, 0x63, 0x2f, 0x69, 0x6e, 0x63, 0x6c, 0x75, 0x64, 0x65, 0x2f, 0x63
        /*0036*/ 	.byte	0x75, 0x74, 0x65, 0x2f, 0x70, 0x6f, 0x69, 0x6e, 0x74, 0x65, 0x72, 0x5f, 0x66, 0x6c, 0x61, 0x67
        /*0046*/ 	.byte	0x67, 0x65, 0x64, 0x2e, 0x68, 0x70, 0x70, 0x00
	.type		$str$26,@object
	.size		$str$26,($str$25 - $str$26)
$str$26:
        /*004e*/ 	.byte	0x2f, 0x74, 0x6d, 0x70, 0x2f, 0x63, 0x75, 0x74, 0x6c, 0x61, 0x73, 0x73, 0x5f, 0x73, 0x77, 0x65
        /*005e*/ 	.byte	0x65, 0x70, 0x5f, 0x73, 0x72, 0x63, 0x2f, 0x69, 0x6e, 0x63, 0x6c, 0x75, 0x64, 0x65, 0x2f, 0x63
        /*006e*/ 	.byte	0x75, 0x74, 0x65, 0x2f, 0x61, 0x74, 0x6f, 0x6d, 0x2f, 0x63, 0x6f, 0x70, 0x79, 0x5f, 0x74, 0x72
        /*007e*/ 	.byte	0x61, 0x69, 0x74, 0x73, 0x5f, 0x73, 0x6d, 0x31, 0x30, 0x30, 0x2e, 0x68, 0x70, 0x70, 0x00
	.type		$str$25,@object
	.size		$str$25,(__unnamed_1 - $str$25)
$str$25:
        /*008d*/ 	.byte	0x28, 0x28, 0x75, 0x69, 0x6e, 0x74, 0x33, 0x32, 0x5f, 0x74, 0x28, 0x74, 0x68, 0x72, 0x65, 0x61
        /*009d*/ 	.byte	0x64, 0x49, 0x64, 0x78, 0x2e, 0x78, 0x29, 0x20, 0x2f, 0x20, 0x33, 0x32, 0x29, 0x20, 0x25, 0x20
        /*00ad*/ 	.byte	0x34, 0x29, 0x20, 0x3d, 0x3d, 0x20, 0x28, 0x28, 0x28, 0x74, 0x6d, 0x65, 0x6d, 0x5f, 0x61, 0x64
        /*00bd*/ 	.byte	0x64, 0x72, 0x20, 0x3e, 0x3e, 0x20, 0x31, 0x36, 0x29, 0x20, 0x2f, 0x20, 0x33, 0x32, 0x29, 0x20
        /*00cd*/ 	.byte	0x25, 0x20, 0x34, 0x29, 0x00
	.type		__unnamed_1,@object
	.size		__unnamed_1,(__unnamed_2 - __unnamed_1)
__unnamed_1:
        /*00d2*/ 	.byte	0x61, 0x75, 0x74, 0x6f, 0x20, 0x63, 0x75, 0x74, 0x65, 0x3a, 0x3a, 0x61, 0x73, 0x5f, 0x70, 0x6f
        /* <DEDUP_REMOVED lines=24> */
        /*0262*/ 	.byte	0x34, 0x30, 0x39, 0x36, 0x3e, 0x3e, 0x3e, 0x3e, 0x5d, 0x00
	.type		__unnamed_2,@object
	.size		__unnamed_2,(.L_2 - __unnamed_2)
__unnamed_2:
        /* <DEDUP_REMOVED lines=42> */
        /*050c*/ 	.byte	0x3e, 0x3e, 0x5d, 0x00
.L_2:


//--------------------- .nv.shared._ZN7cutlass13device_kernelINS_4gemm6kernel13GemmUniversalIN4cute5tupleIJiiiiEEENS1_10collective13CollectiveMmaINS1_46MainloopSm100TmaUmmaWarpSpecializedBlockScaledILi11ELi2ELi2ENS5_IJNS4_1CILi1EEENSA_ILi4EEESB_EEEEENS5_IJNSA_ILi128EEESF_SF_EEENS5_IJNS_12float_e2m1_tENS_13float_ue8m0_tEEEENS5_IJNS5_IJlSB_lEEENS4_6LayoutINS5_IJNS5_IJNS5_IJNSA_ILi32EEESC_EEEiEEESO_NS5_IJSB_iEEEEEENS5_IJNS5_IJNS5_IJNSA_ILi16EEESC_EEEiEEENS5_IJNS5_IJNSA_ILi0EEESB_EEENSA_ILi512EEEEEENS5_IJSU_iEEEEEEEEEEESJ_S11_NS4_8TiledMMAINS4_8MMA_AtomIJNS4_17SM100_MMA_MXF4_SSISH_SH_fSI_Li128ELi128ELi32ELNS4_4UMMA5MajorE0ELS16_0ELNS15_7ScaleInE0ELS17_0EEEEEENSL_INS5_IJSB_SB_SB_EEENS5_IJSU_SU_SU_EEEEENS5_IJNS4_10UnderscoreES1D_S1D_EEEEENS5_IJNS4_23SM90_TMA_LOAD_MULTICASTES1G_EEENS5_IJNS4_14ComposedLayoutINS4_7SwizzleILi2ELi4ELi3EEENS4_18smem_ptr_flag_bitsILi4EEENSL_INS5_IJNSA_ILi8EEESF_EEENS5_IJSF_SB_EEEEEEENSL_INS5_IJNS5_IJNS5_IJSN_SB_EEENS5_IJSM_NSA_ILi2EEEEEEEEESB_NS5_IJS1T_SB_EEEEEENS5_IJNS5_IJNS5_IJSS_SW_EEESV_EEESU_NS5_IJS1T_SW_EEEEEEEEEEEvNS4_8identityENS5_IJNS4_13SM90_TMA_LOADES25_EEES23_vS24_EENS_8epilogue10collective18CollectiveEpilogueINS28_23Sm100TmaWarpSpecializedILi4ELi2ELi32ELb1ELb0EEEJSG_NS5_IJNSL_ISF_SB_EENSL_ISM_SB_EEEEENS_10bfloat16_tESK_S2G_SK_NS28_6fusion15FusionCallbacksIS2C_NS2H_17LinearCombinationIS2G_fS2G_fLNS_15FloatRoundStyleE2EEESG_S2F_JEEENS4_5SM1004TMEM4LOAD26SM100_TMEM_LOAD_32dp32b32xES25_NS1I_IS1K_NS1L_ILi16EEENSL_INS5_IJS1N_SM_EEENS5_IJSM_SB_EEEEEEENS4_39AutoVectorizingCopyWithAssumedAlignmentILi128EEENS4_14SM90_TMA_STOREES2V_S2X_S2X_EEEvvEEEEvNT_6ParamsE --------------------------
	.section	.nv.shared._ZN7cutlass13device_kernelINS_4gemm6kernel13GemmUniversalIN4cute5tupleIJiiiiEEENS1_10collective13CollectiveMmaINS1_46MainloopSm100TmaUmmaWarpSpecializedBlockScaledILi11ELi2ELi2ENS5_IJNS4_1CILi1EEENSA_ILi4EEESB_EEEEENS5_IJNSA_ILi128EEESF_SF_EEENS5_IJNS_12float_e2m1_tENS_13float_ue8m0_tEEEENS5_IJNS5_IJlSB_lEEENS4_6LayoutINS5_IJNS5_IJNS5_IJNSA_ILi32EEESC_EEEiEEESO_NS5_IJSB_iEEEEEENS5_IJNS5_IJNS5_IJNSA_ILi16EEESC_EEEiEEENS5_IJNS5_IJNSA_ILi0EEESB_EEENSA_ILi512EEEEEENS5_IJSU_iEEEEEEEEEEESJ_S11_NS4_8TiledMMAINS4_8MMA_AtomIJNS4_17SM100_MMA_MXF4_SSISH_SH_fSI_Li128ELi128ELi32ELNS4_4UMMA5MajorE0ELS16_0ELNS15_7ScaleInE0ELS17_0EEEEEENSL_INS5_IJSB_SB_SB_EEENS5_IJSU_SU_SU_EEEEENS5_IJNS4_10UnderscoreES1D_S1D_EEEEENS5_IJNS4_23SM90_TMA_LOAD_MULTICASTES1G_EEENS5_IJNS4_14ComposedLayoutINS4_7SwizzleILi2ELi4ELi3EEENS4_18smem_ptr_flag_bitsILi4EEENSL_INS5_IJNSA_ILi8EEESF_EEENS5_IJSF_SB_EEEEEEENSL_INS5_IJNS5_IJNS5_IJSN_SB_EEENS5_IJSM_NSA_ILi2EEEEEEEEESB_NS5_IJS1T_SB_EEEEEENS5_IJNS5_IJNS5_IJSS_SW_EEESV_EEESU_NS5_IJS1T_SW_EEEEEEEEEEEvNS4_8identityENS5_IJNS4_13SM90_TMA_LOADES25_EEES23_vS24_EENS_8epilogue10collective18CollectiveEpilogueINS28_23Sm100TmaWarpSpecializedILi4ELi2ELi32ELb1ELb0EEEJSG_NS5_IJNSL_ISF_SB_EENSL_ISM_SB_EEEEENS_10bfloat16_tESK_S2G_SK_NS28_6fusion15FusionCallbacksIS2C_NS2H_17LinearCombinationIS2G_fS2G_fLNS_15FloatRoundStyleE2EEESG_S2F_JEEENS4_5SM1004TMEM4LOAD26SM100_TMEM_LOAD_32dp32b32xES25_NS1I_IS1K_NS1L_ILi16EEENSL_INS5_IJS1N_SM_EEENS5_IJSM_SB_EEEEEEENS4_39AutoVectorizingCopyWithAssumedAlignmentILi128EEENS4_14SM90_TMA_STOREES2V_S2X_S2X_EEEvvEEEEvNT_6ParamsE,"aw",@nobits
	.sectionflags	@""
	.align	16
	.zero		1024


//--------------------- .nv.shared.reserved.0     --------------------------
	.section	.nv.shared.reserved.0,"aw",@nobits
	.weak		__nv_reservedSMEM_offset_0_alias
	.size		__nv_reservedSMEM_offset_0_alias, 0, 64
	.other		__nv_reservedSMEM_offset_0_alias,@"STO_CUDA_RESERVED_SHARED STV_DEFAULT"
__nv_reservedSMEM_offset_0_alias:
	.zero		0
.nv.shared.reserved.0:
	.zero		64
	.weak		__nv_reservedSMEM_tcgen05_partition
	.type		__nv_reservedSMEM_tcgen05_partition,@object
	.size		__nv_reservedSMEM_tcgen05_partition,(.L_0 - __nv_reservedSMEM_tcgen05_partition)
__nv_reservedSMEM_tcgen05_partition:
	.zero		32
.L_0:


//--------------------- .nv.global                --------------------------
	.section	.nv.global,"aw",@nobits
.nv.global:
	.type		_ZN40_INTERNAL_2a35ad65_4_k_cu_ffab8b29_262564cute1_E,@object
	.size		_ZN40_INTERNAL_2a35ad65_4_k_cu_ffab8b29_262564cute1_E,(_ZN40_INTERNAL_2a35ad65_4_k_cu_ffab8b29_262564cuda3std3__45__cpo6cbeginE - _ZN40_INTERNAL_2a35ad65_4_k_cu_ffab8b29_262564cute1_E)
_ZN40_INTERNAL_2a35ad65_4_k_cu_ffab8b29_262564cute1_E:
	.zero		1
	.type		_ZN40_INTERNAL_2a35ad65_4_k_cu_ffab8b29_262564cuda3std3__45__cpo6cbeginE,@object
	.size		_ZN40_INTERNAL_2a35ad65_4_k_cu_ffab8b29_262564cuda3std3__45__cpo6cbeginE,(_ZN40_INTERNAL_2a35ad65_4_k_cu_ffab8b29_262564cuda3std3__48in_placeE - _ZN40_INTERNAL_2a35ad65_4_k_cu_ffab8b29_262564cuda3std3__45__cpo6cbeginE)
_ZN40_INTERNAL_2a35ad65_4_k_cu_ffab8b29_262564cuda3std3__45__cpo6cbeginE:
	.zero		1
	.type		_ZN40_INTERNAL_2a35ad65_4_k_cu_ffab8b29_262564cuda3std3__48in_placeE,@object
	.size		_ZN40_INTERNAL_2a35ad65_4_k_cu_ffab8b29_262564cuda3std3__48in_placeE,(_ZN40_INTERNAL_2a35ad65_4_k_cu_ffab8b29_262564cuda3std6ranges3__45__cpo9iter_moveE - _ZN40_INTERNAL_2a35ad65_4_k_cu_ffab8b29_262564cuda3std3__48in_placeE)
_ZN40_INTERNAL_2a35ad65_4_k_cu_ffab8b29_262564cuda3std3__48in_placeE:
	.zero		1
	.type		_ZN40_INTERNAL_2a35ad65_4_k_cu_ffab8b29_262564cuda3std6ranges3__45__cpo9iter_moveE,@object
	.size		_ZN40_INTERNAL_2a35ad65_4_k_cu_ffab8b29_262564cuda3std6ranges3__45__cpo9iter_moveE,(_ZN40_INTERNAL_2a35ad65_4_k_cu_ffab8b29_262564cuda3std3__45__cpo5beginE - _ZN40_INTERNAL_2a35ad65_4_k_cu_ffab8b29_262564cuda3std6ranges3__45__cpo9iter_moveE)
_ZN40_INTERNAL_2a35ad65_4_k_cu_ffab8b29_262564cuda3std6ranges3__45__cpo9iter_moveE:
	.zero		1
	.type		_ZN40_INTERNAL_2a35ad65_4_k_cu_ffab8b29_262564cuda3std3__45__cpo5beginE,@object
	.size		_ZN40_INTERNAL_2a35ad65_4_k_cu_ffab8b29_262564cuda3std3__45__cpo5beginE,(_ZN40_INTERNAL_2a35ad65_4_k_cu_ffab8b29_262564cuda3std3__442_GLOBAL__N__2a35ad65_4_k_cu_ffab8b29_262566ignoreE - _ZN40_INTERNAL_2a35ad65_4_k_cu_ffab8b29_262564cuda3std3__45__cpo5beginE)
_ZN40_INTERNAL_2a35ad65_4_k_cu_ffab8b29_262564cuda3std3__45__cpo5beginE:
	.zero		1
	.type		_ZN40_INTERNAL_2a35ad65_4_k_cu_ffab8b29_262564cuda3std3__442_GLOBAL__N__2a35ad65_4_k_cu_ffab8b29_262566ignoreE,@object
	.size		_ZN40_INTERNAL_2a35ad65_4_k_cu_ffab8b29_262564cuda3std3__442_GLOBAL__N__2a35ad65_4_k_cu_ffab8b29_262566ignoreE,(_ZN40_INTERNAL_2a35ad65_4_k_cu_ffab8b29_262564cute7productE - _ZN40_INTERNAL_2a35ad65_4_k_cu_ffab8b29_262564cuda3std3__442_GLOBAL__N__2a35ad65_4_k_cu_ffab8b29_262566ignoreE)
_ZN40_INTERNAL_2a35ad65_4_k_cu_ffab8b29_262564cuda3std3__442_GLOBAL__N__2a35ad65_4_k_cu_ffab8b29_262566ignoreE:
	.zero		1
	.type		_ZN40_INTERNAL_2a35ad65_4_k_cu_ffab8b29_262564cute7productE,@object
	.size		_ZN40_INTERNAL_2a35ad65_4_k_cu_ffab8b29_262564cute7productE,(_ZN40_INTERNAL_2a35ad65_4_k_cu_ffab8b29_262564cuda3std3__45__cpo3endE - _ZN40_INTERNAL_2a35ad65_4_k_cu_ffab8b29_262564cute7productE)
_ZN40_INTERNAL_2a35ad65_4_k_cu_ffab8b29_262564cute7productE:
	.zero		1
	.type		_ZN40_INTERNAL_2a35ad65_4_k_cu_ffab8b29_262564cuda3std3__45__cpo3endE,@object
	.size		_ZN40_INTERNAL_2a35ad65_4_k_cu_ffab8b29_262564cuda3std3__45__cpo3endE,(_ZN40_INTERNAL_2a35ad65_4_k_cu_ffab8b29_262564cuda3std3__419piecewise_constructE - _ZN40_INTERNAL_2a35ad65_4_k_cu_ffab8b29_262564cuda3std3__45__cpo3endE)
_ZN40_INTERNAL_2a35ad65_4_k_cu_ffab8b29_262564cuda3std3__45__cpo3endE:
	.zero		1
	.type		_ZN40_INTERNAL_2a35ad65_4_k_cu_ffab8b29_262564cuda3std3__419piecewise_constructE,@object
	.size		_ZN40_INTERNAL_2a35ad65_4_k_cu_ffab8b29_262564cuda3std3__419piecewise_constructE,(_ZN40_INTERNAL_2a35ad65_4_k_cu_ffab8b29_262564cuda3std3__45__cpo4cendE - _ZN40_INTERNAL_2a35ad65_4_k_cu_ffab8b29_262564cuda3std3__419piecewise_constructE)
_ZN40_INTERNAL_2a35ad65_4_k_cu_ffab8b29_262564cuda3std3__419piecewise_constructE:
	.zero		1
	.type		_ZN40_INTERNAL_2a35ad65_4_k_cu_ffab8b29_262564cuda3std3__45__cpo4cendE,@object
	.size		_ZN40_INTERNAL_2a35ad65_4_k_cu_ffab8b29_262564cuda3std3__45__cpo4cendE,(_ZN40_INTERNAL_2a35ad65_4_k_cu_ffab8b29_262564cuda3std6ranges3__45__cpo4swapE - _ZN40_INTERNAL_2a35ad65_4_k_cu_ffab8b29_262564cuda3std3__45__cpo4cendE)
_ZN40_INTERNAL_2a35ad65_4_k_cu_ffab8b29_262564cuda3std3__45__cpo4cendE:
	.zero		1
	.type		_ZN40_INTERNAL_2a35ad65_4_k_cu_ffab8b29_262564cuda3std6ranges3__45__cpo4swapE,@object
	.size		_ZN40_INTERNAL_2a35ad65_4_k_cu_ffab8b29_262564cuda3std6ranges3__45__cpo4swapE,(.L_10 - _ZN40_INTERNAL_2a35ad65_4_k_cu_ffab8b29_262564cuda3std6ranges3__45__cpo4swapE)
_ZN40_INTERNAL_2a35ad65_4_k_cu_ffab8b29_262564cuda3std6ranges3__45__cpo4swapE:
	.zero		1
.L_10:


//--------------------- .nv.constant0._ZN7cutlass13device_kernelINS_4gemm6kernel13GemmUniversalIN4cute5tupleIJiiiiEEENS1_10collective13CollectiveMmaINS1_46MainloopSm100TmaUmmaWarpSpecializedBlockScaledILi11ELi2ELi2ENS5_IJNS4_1CILi1EEENSA_ILi4EEESB_EEEEENS5_IJNSA_ILi128EEESF_SF_EEENS5_IJNS_12float_e2m1_tENS_13float_ue8m0_tEEEENS5_IJNS5_IJlSB_lEEENS4_6LayoutINS5_IJNS5_IJNS5_IJNSA_ILi32EEESC_EEEiEEESO_NS5_IJSB_iEEEEEENS5_IJNS5_IJNS5_IJNSA_ILi16EEESC_EEEiEEENS5_IJNS5_IJNSA_ILi0EEESB_EEENSA_ILi512EEEEEENS5_IJSU_iEEEEEEEEEEESJ_S11_NS4_8TiledMMAINS4_8MMA_AtomIJNS4_17SM100_MMA_MXF4_SSISH_SH_fSI_Li128ELi128ELi32ELNS4_4UMMA5MajorE0ELS16_0ELNS15_7ScaleInE0ELS17_0EEEEEENSL_INS5_IJSB_SB_SB_EEENS5_IJSU_SU_SU_EEEEENS5_IJNS4_10UnderscoreES1D_S1D_EEEEENS5_IJNS4_23SM90_TMA_LOAD_MULTICASTES1G_EEENS5_IJNS4_14ComposedLayoutINS4_7SwizzleILi2ELi4ELi3EEENS4_18smem_ptr_flag_bitsILi4EEENSL_INS5_IJNSA_ILi8EEESF_EEENS5_IJSF_SB_EEEEEEENSL_INS5_IJNS5_IJNS5_IJSN_SB_EEENS5_IJSM_NSA_ILi2EEEEEEEEESB_NS5_IJS1T_SB_EEEEEENS5_IJNS5_IJNS5_IJSS_SW_EEESV_EEESU_NS5_IJS1T_SW_EEEEEEEEEEEvNS4_8identityENS5_IJNS4_13SM90_TMA_LOADES25_EEES23_vS24_EENS_8epilogue10collective18CollectiveEpilogueINS28_23Sm100TmaWarpSpecializedILi4ELi2ELi32ELb1ELb0EEEJSG_NS5_IJNSL_ISF_SB_EENSL_ISM_SB_EEEEENS_10bfloat16_tESK_S2G_SK_NS28_6fusion15FusionCallbacksIS2C_NS2H_17LinearCombinationIS2G_fS2G_fLNS_15FloatRoundStyleE2EEESG_S2F_JEEENS4_5SM1004TMEM4LOAD26SM100_TMEM_LOAD_32dp32b32xES25_NS1I_IS1K_NS1L_ILi16EEENSL_INS5_IJS1N_SM_EEENS5_IJSM_SB_EEEEEEENS4_39AutoVectorizingCopyWithAssumedAlignmentILi128EEENS4_14SM90_TMA_STOREES2V_S2X_S2X_EEEvvEEEEvNT_6ParamsE --------------------------
	.section	.nv.constant0._ZN7cutlass13device_kernelINS_4gemm6kernel13GemmUniversalIN4cute5tupleIJiiiiEEENS1_10collective13CollectiveMmaINS1_46MainloopSm100TmaUmmaWarpSpecializedBlockScaledILi11ELi2ELi2ENS5_IJNS4_1CILi1EEENSA_ILi4EEESB_EEEEENS5_IJNSA_ILi128EEESF_SF_EEENS5_IJNS_12float_e2m1_tENS_13float_ue8m0_tEEEENS5_IJNS5_IJlSB_lEEENS4_6LayoutINS5_IJNS5_IJNS5_IJNSA_ILi32EEESC_EEEiEEESO_NS5_IJSB_iEEEEEENS5_IJNS5_IJNS5_IJNSA_ILi16EEESC_EEEiEEENS5_IJNS5_IJNSA_ILi0EEESB_EEENSA_ILi512EEEEEENS5_IJSU_iEEEEEEEEEEESJ_S11_NS4_8TiledMMAINS4_8MMA_AtomIJNS4_17SM100_MMA_MXF4_SSISH_SH_fSI_Li128ELi128ELi32ELNS4_4UMMA5MajorE0ELS16_0ELNS15_7ScaleInE0ELS17_0EEEEEENSL_INS5_IJSB_SB_SB_EEENS5_IJSU_SU_SU_EEEEENS5_IJNS4_10UnderscoreES1D_S1D_EEEEENS5_IJNS4_23SM90_TMA_LOAD_MULTICASTES1G_EEENS5_IJNS4_14ComposedLayoutINS4_7SwizzleILi2ELi4ELi3EEENS4_18smem_ptr_flag_bitsILi4EEENSL_INS5_IJNSA_ILi8EEESF_EEENS5_IJSF_SB_EEEEEEENSL_INS5_IJNS5_IJNS5_IJSN_SB_EEENS5_IJSM_NSA_ILi2EEEEEEEEESB_NS5_IJS1T_SB_EEEEEENS5_IJNS5_IJNS5_IJSS_SW_EEESV_EEESU_NS5_IJS1T_SW_EEEEEEEEEEEvNS4_8identityENS5_IJNS4_13SM90_TMA_LOADES25_EEES23_vS24_EENS_8epilogue10collective18CollectiveEpilogueINS28_23Sm100TmaWarpSpecializedILi4ELi2ELi32ELb1ELb0EEEJSG_NS5_IJNSL_ISF_SB_EENSL_ISM_SB_EEEEENS_10bfloat16_tESK_S2G_SK_NS28_6fusion15FusionCallbacksIS2C_NS2H_17LinearCombinationIS2G_fS2G_fLNS_15FloatRoundStyleE2EEESG_S2F_JEEENS4_5SM1004TMEM4LOAD26SM100_TMEM_LOAD_32dp32b32xES25_NS1I_IS1K_NS1L_ILi16EEENSL_INS5_IJS1N_SM_EEENS5_IJSM_SB_EEEEEEENS4_39AutoVectorizingCopyWithAssumedAlignmentILi128EEENS4_14SM90_TMA_STOREES2V_S2X_S2X_EEEvvEEEEvNT_6ParamsE,"a",@progbits
	.sectionflags	@""
	.align	4
.nv.constant0._ZN7cutlass13device_kernelINS_4gemm6kernel13GemmUniversalIN4cute5tupleIJiiiiEEENS1_10collective13CollectiveMmaINS1_46MainloopSm100TmaUmmaWarpSpecializedBlockScaledILi11ELi2ELi2ENS5_IJNS4_1CILi1EEENSA_ILi4EEESB_EEEEENS5_IJNSA_ILi128EEESF_SF_EEENS5_IJNS_12float_e2m1_tENS_13float_ue8m0_tEEEENS5_IJNS5_IJlSB_lEEENS4_6LayoutINS5_IJNS5_IJNS5_IJNSA_ILi32EEESC_EEEiEEESO_NS5_IJSB_iEEEEEENS5_IJNS5_IJNS5_IJNSA_ILi16EEESC_EEEiEEENS5_IJNS5_IJNSA_ILi0EEESB_EEENSA_ILi512EEEEEENS5_IJSU_iEEEEEEEEEEESJ_S11_NS4_8TiledMMAINS4_8MMA_AtomIJNS4_17SM100_MMA_MXF4_SSISH_SH_fSI_Li128ELi128ELi32ELNS4_4UMMA5MajorE0ELS16_0ELNS15_7ScaleInE0ELS17_0EEEEEENSL_INS5_IJSB_SB_SB_EEENS5_IJSU_SU_SU_EEEEENS5_IJNS4_10UnderscoreES1D_S1D_EEEEENS5_IJNS4_23SM90_TMA_LOAD_MULTICASTES1G_EEENS5_IJNS4_14ComposedLayoutINS4_7SwizzleILi2ELi4ELi3EEENS4_18smem_ptr_flag_bitsILi4EEENSL_INS5_IJNSA_ILi8EEESF_EEENS5_IJSF_SB_EEEEEEENSL_INS5_IJNS5_IJNS5_IJSN_SB_EEENS5_IJSM_NSA_ILi2EEEEEEEEESB_NS5_IJS1T_SB_EEEEEENS5_IJNS5_IJNS5_IJSS_SW_EEESV_EEESU_NS5_IJS1T_SW_EEEEEEEEEEEvNS4_8identityENS5_IJNS4_13SM90_TMA_LOADES25_EEES23_vS24_EENS_8epilogue10collective18CollectiveEpilogueINS28_23Sm100TmaWarpSpecializedILi4ELi2ELi32ELb1ELb0EEEJSG_NS5_IJNSL_ISF_SB_EENSL_ISM_SB_EEEEENS_10bfloat16_tESK_S2G_SK_NS28_6fusion15FusionCallbacksIS2C_NS2H_17LinearCombinationIS2G_fS2G_fLNS_15FloatRoundStyleE2EEESG_S2F_JEEENS4_5SM1004TMEM4LOAD26SM100_TMEM_LOAD_32dp32b32xES25_NS1I_IS1K_NS1L_ILi16EEENSL_INS5_IJS1N_SM_EEENS5_IJSM_SB_EEEEEEENS4_39AutoVectorizingCopyWithAssumedAlignmentILi128EEENS4_14SM90_TMA_STOREES2V_S2X_S2X_EEEvvEEEEvNT_6ParamsE:
	.zero		3968


//--------------------- SYMBOLS --------------------------

	.type		.nv.reservedSmem.offset0,@object
	.size		.nv.reservedSmem.offset0,0x4
	.type		.nv.reservedSmem.cap,@object
	.size		.nv.reservedSmem.cap,0x4
	.type		__assertfail,@function
